//
// Generated by NVIDIA NVVM Compiler
//
// Compiler Build ID: CL-36424714
// Cuda compilation tools, release 13.0, V13.0.88
// Based on NVVM 20.0.0
//

.version 9.0
.target sm_100
.address_size 64

	// .globl	_Z28gpu_batched_mmm_ground_truthPPdS0_S0_ii

.visible .entry _Z28gpu_batched_mmm_ground_truthPPdS0_S0_ii(
	.param .u64 .ptr .align 1 _Z28gpu_batched_mmm_ground_truthPPdS0_S0_ii_param_0,
	.param .u64 .ptr .align 1 _Z28gpu_batched_mmm_ground_truthPPdS0_S0_ii_param_1,
	.param .u64 .ptr .align 1 _Z28gpu_batched_mmm_ground_truthPPdS0_S0_ii_param_2,
	.param .u32 _Z28gpu_batched_mmm_ground_truthPPdS0_S0_ii_param_3,
	.param .u32 _Z28gpu_batched_mmm_ground_truthPPdS0_S0_ii_param_4
)
{
	.reg .pred 	%p<14>;
	.reg .b32 	%r<44>;
	.reg .b64 	%rd<75>;
	.reg .b64 	%fd<67>;

	ld.param.u64 	%rd13, [_Z28gpu_batched_mmm_ground_truthPPdS0_S0_ii_param_0];
	ld.param.u64 	%rd14, [_Z28gpu_batched_mmm_ground_truthPPdS0_S0_ii_param_1];
	ld.param.u64 	%rd15, [_Z28gpu_batched_mmm_ground_truthPPdS0_S0_ii_param_2];
	ld.param.u32 	%r19, [_Z28gpu_batched_mmm_ground_truthPPdS0_S0_ii_param_3];
	ld.param.u32 	%r20, [_Z28gpu_batched_mmm_ground_truthPPdS0_S0_ii_param_4];
	mov.u32 	%r21, %ctaid.y;
	mov.u32 	%r22, %ntid.y;
	mov.u32 	%r23, %tid.y;
	mad.lo.s32 	%r24, %r21, %r22, %r23;
	mov.u32 	%r25, %ctaid.x;
	mov.u32 	%r26, %ntid.x;
	mov.u32 	%r27, %tid.x;
	mad.lo.s32 	%r2, %r25, %r26, %r27;
	mov.u32 	%r3, %ctaid.z;
	setp.ge.s32 	%p1, %r3, %r20;
	setp.ge.s32 	%p2, %r24, %r19;
	or.pred  	%p3, %p1, %p2;
	setp.ge.s32 	%p4, %r2, %r19;
	or.pred  	%p5, %p4, %p3;
	@%p5 bra 	$L__BB0_13;
	cvta.to.global.u64 	%rd16, %rd13;
	cvta.to.global.u64 	%rd17, %rd14;
	cvta.to.global.u64 	%rd18, %rd15;
	mul.wide.u32 	%rd19, %r3, 8;
	add.s64 	%rd20, %rd16, %rd19;
	ld.global.u64 	%rd21, [%rd20];
	cvta.to.global.u64 	%rd1, %rd21;
	add.s64 	%rd22, %rd17, %rd19;
	ld.global.u64 	%rd23, [%rd22];
	cvta.to.global.u64 	%rd2, %rd23;
	add.s64 	%rd24, %rd18, %rd19;
	ld.global.u64 	%rd3, [%rd24];
	mul.lo.s32 	%r4, %r19, %r24;
	and.b32  	%r5, %r19, 7;
	setp.lt.u32 	%p6, %r19, 8;
	mov.f64 	%fd66, 0d0000000000000000;
	mov.b32 	%r42, 0;
	@%p6 bra 	$L__BB0_4;
	and.b32  	%r29, %r19, 2147483640;
	neg.s32 	%r40, %r29;
	mul.wide.s32 	%rd25, %r19, 16;
	add.s64 	%rd4, %rd2, %rd25;
	mul.wide.s32 	%rd26, %r19, 24;
	add.s64 	%rd5, %rd2, %rd26;
	mul.wide.s32 	%rd27, %r19, 32;
	add.s64 	%rd6, %rd2, %rd27;
	mul.wide.s32 	%rd28, %r19, 40;
	add.s64 	%rd7, %rd2, %rd28;
	mul.wide.s32 	%rd29, %r19, 48;
	add.s64 	%rd8, %rd2, %rd29;
	mul.wide.s32 	%rd30, %r19, 56;
	add.s64 	%rd9, %rd2, %rd30;
	mul.wide.u32 	%rd31, %r4, 8;
	add.s64 	%rd32, %rd31, %rd1;
	add.s64 	%rd74, %rd32, 32;
	mov.f64 	%fd66, 0d0000000000000000;
	mov.u32 	%r39, %r2;
$L__BB0_3:
	.pragma "nounroll";
	and.b32  	%r42, %r19, 2147483640;
	mul.wide.s32 	%rd33, %r39, 8;
	mul.wide.s32 	%rd34, %r19, 8;
	add.s64 	%rd35, %rd2, %rd33;
	add.s64 	%rd36, %rd35, %rd34;
	add.s64 	%rd37, %rd4, %rd33;
	add.s64 	%rd38, %rd5, %rd33;
	add.s64 	%rd39, %rd6, %rd33;
	add.s64 	%rd40, %rd7, %rd33;
	add.s64 	%rd41, %rd8, %rd33;
	add.s64 	%rd42, %rd9, %rd33;
	ld.global.f64 	%fd16, [%rd74+-32];
	ld.global.f64 	%fd17, [%rd35];
	fma.rn.f64 	%fd18, %fd16, %fd17, %fd66;
	ld.global.f64 	%fd19, [%rd74+-24];
	ld.global.f64 	%fd20, [%rd36];
	fma.rn.f64 	%fd21, %fd19, %fd20, %fd18;
	ld.global.f64 	%fd22, [%rd74+-16];
	ld.global.f64 	%fd23, [%rd37];
	fma.rn.f64 	%fd24, %fd22, %fd23, %fd21;
	ld.global.f64 	%fd25, [%rd74+-8];
	ld.global.f64 	%fd26, [%rd38];
	fma.rn.f64 	%fd27, %fd25, %fd26, %fd24;
	ld.global.f64 	%fd28, [%rd74];
	ld.global.f64 	%fd29, [%rd39];
	fma.rn.f64 	%fd30, %fd28, %fd29, %fd27;
	ld.global.f64 	%fd31, [%rd74+8];
	ld.global.f64 	%fd32, [%rd40];
	fma.rn.f64 	%fd33, %fd31, %fd32, %fd30;
	ld.global.f64 	%fd34, [%rd74+16];
	ld.global.f64 	%fd35, [%rd41];
	fma.rn.f64 	%fd36, %fd34, %fd35, %fd33;
	ld.global.f64 	%fd37, [%rd74+24];
	ld.global.f64 	%fd38, [%rd42];
	fma.rn.f64 	%fd66, %fd37, %fd38, %fd36;
	add.s32 	%r40, %r40, 8;
	shl.b32 	%r30, %r19, 3;
	add.s32 	%r39, %r39, %r30;
	add.s64 	%rd74, %rd74, 64;
	setp.ne.s32 	%p7, %r40, 0;
	@%p7 bra 	$L__BB0_3;
$L__BB0_4:
	setp.eq.s32 	%p8, %r5, 0;
	@%p8 bra 	$L__BB0_12;
	and.b32  	%r13, %r19, 3;
	setp.lt.u32 	%p9, %r5, 4;
	@%p9 bra 	$L__BB0_7;
	add.s32 	%r31, %r42, %r4;
	mul.wide.u32 	%rd43, %r31, 8;
	add.s64 	%rd44, %rd1, %rd43;
	ld.global.f64 	%fd40, [%rd44];
	mad.lo.s32 	%r32, %r42, %r19, %r2;
	mul.wide.s32 	%rd45, %r32, 8;
	add.s64 	%rd46, %rd2, %rd45;
	ld.global.f64 	%fd41, [%rd46];
	fma.rn.f64 	%fd42, %fd40, %fd41, %fd66;
	cvt.u64.u32 	%rd47, %r4;
	cvt.u64.u32 	%rd48, %r42;
	add.s64 	%rd49, %rd48, %rd47;
	shl.b64 	%rd50, %rd49, 3;
	add.s64 	%rd51, %rd1, %rd50;
	ld.global.f64 	%fd43, [%rd51+8];
	mul.wide.s32 	%rd52, %r19, 8;
	add.s64 	%rd53, %rd46, %rd52;
	ld.global.f64 	%fd44, [%rd53];
	fma.rn.f64 	%fd45, %fd43, %fd44, %fd42;
	ld.global.f64 	%fd46, [%rd51+16];
	add.s64 	%rd54, %rd53, %rd52;
	ld.global.f64 	%fd47, [%rd54];
	fma.rn.f64 	%fd48, %fd46, %fd47, %fd45;
	ld.global.f64 	%fd49, [%rd51+24];
	add.s64 	%rd55, %rd54, %rd52;
	ld.global.f64 	%fd50, [%rd55];
	fma.rn.f64 	%fd66, %fd49, %fd50, %fd48;
	add.s32 	%r42, %r42, 4;
$L__BB0_7:
	setp.eq.s32 	%p10, %r13, 0;
	@%p10 bra 	$L__BB0_12;
	setp.eq.s32 	%p11, %r13, 1;
	@%p11 bra 	$L__BB0_10;
	add.s32 	%r33, %r42, %r4;
	mul.wide.u32 	%rd56, %r33, 8;
	add.s64 	%rd57, %rd1, %rd56;
	ld.global.f64 	%fd52, [%rd57];
	mad.lo.s32 	%r34, %r42, %r19, %r2;
	mul.wide.s32 	%rd58, %r34, 8;
	add.s64 	%rd59, %rd2, %rd58;
	ld.global.f64 	%fd53, [%rd59];
	fma.rn.f64 	%fd54, %fd52, %fd53, %fd66;
	cvt.u64.u32 	%rd60, %r4;
	cvt.u64.u32 	%rd61, %r42;
	add.s64 	%rd62, %rd61, %rd60;
	shl.b64 	%rd63, %rd62, 3;
	add.s64 	%rd64, %rd1, %rd63;
	ld.global.f64 	%fd55, [%rd64+8];
	mul.wide.s32 	%rd65, %r19, 8;
	add.s64 	%rd66, %rd59, %rd65;
	ld.global.f64 	%fd56, [%rd66];
	fma.rn.f64 	%fd66, %fd55, %fd56, %fd54;
	add.s32 	%r42, %r42, 2;
$L__BB0_10:
	and.b32  	%r35, %r19, 1;
	setp.eq.b32 	%p12, %r35, 1;
	not.pred 	%p13, %p12;
	@%p13 bra 	$L__BB0_12;
	add.s32 	%r36, %r42, %r4;
	mul.wide.u32 	%rd67, %r36, 8;
	add.s64 	%rd68, %rd1, %rd67;
	ld.global.f64 	%fd57, [%rd68];
	mad.lo.s32 	%r37, %r42, %r19, %r2;
	mul.wide.s32 	%rd69, %r37, 8;
	add.s64 	%rd70, %rd2, %rd69;
	ld.global.f64 	%fd58, [%rd70];
	fma.rn.f64 	%fd66, %fd57, %fd58, %fd66;
$L__BB0_12:
	add.s32 	%r38, %r4, %r2;
	cvta.to.global.u64 	%rd71, %rd3;
	mul.wide.s32 	%rd72, %r38, 8;
	add.s64 	%rd73, %rd71, %rd72;
	st.global.f64 	[%rd73], %fd66;
$L__BB0_13:
	ret;

}
	// .globl	_Z33gpu_batched_calculate_error_boundPPdS0_S0_S_iid
.visible .entry _Z33gpu_batched_calculate_error_boundPPdS0_S0_S_iid(
	.param .u64 .ptr .align 1 _Z33gpu_batched_calculate_error_boundPPdS0_S0_S_iid_param_0,
	.param .u64 .ptr .align 1 _Z33gpu_batched_calculate_error_boundPPdS0_S0_S_iid_param_1,
	.param .u64 .ptr .align 1 _Z33gpu_batched_calculate_error_boundPPdS0_S0_S_iid_param_2,
	.param .u64 .ptr .align 1 _Z33gpu_batched_calculate_error_boundPPdS0_S0_S_iid_param_3,
	.param .u32 _Z33gpu_batched_calculate_error_boundPPdS0_S0_S_iid_param_4,
	.param .u32 _Z33gpu_batched_calculate_error_boundPPdS0_S0_S_iid_param_5,
	.param .f64 _Z33gpu_batched_calculate_error_boundPPdS0_S0_S_iid_param_6
)
{
	.reg .pred 	%p<14>;
	.reg .b32 	%r<45>;
	.reg .b64 	%rd<73>;
	.reg .b64 	%fd<102>;

	ld.param.u64 	%rd12, [_Z33gpu_batched_calculate_error_boundPPdS0_S0_S_iid_param_0];
	ld.param.u64 	%rd13, [_Z33gpu_batched_calculate_error_boundPPdS0_S0_S_iid_param_1];
	ld.param.u32 	%r19, [_Z33gpu_batched_calculate_error_boundPPdS0_S0_S_iid_param_4];
	ld.param.u32 	%r20, [_Z33gpu_batched_calculate_error_boundPPdS0_S0_S_iid_param_5];
	mov.u32 	%r21, %ctaid.y;
	mov.u32 	%r22, %ntid.y;
	mov.u32 	%r23, %tid.y;
	mad.lo.s32 	%r24, %r21, %r22, %r23;
	mov.u32 	%r25, %ctaid.x;
	mov.u32 	%r26, %ntid.x;
	mov.u32 	%r27, %tid.x;
	mad.lo.s32 	%r2, %r25, %r26, %r27;
	mov.u32 	%r3, %ctaid.z;
	setp.ge.s32 	%p1, %r3, %r20;
	setp.ge.s32 	%p2, %r24, %r19;
	or.pred  	%p3, %p1, %p2;
	setp.ge.s32 	%p4, %r2, %r19;
	or.pred  	%p5, %p4, %p3;
	@%p5 bra 	$L__BB1_13;
	cvta.to.global.u64 	%rd15, %rd12;
	cvta.to.global.u64 	%rd16, %rd13;
	mul.wide.u32 	%rd17, %r3, 8;
	add.s64 	%rd18, %rd15, %rd17;
	ld.global.u64 	%rd19, [%rd18];
	cvta.to.global.u64 	%rd1, %rd19;
	add.s64 	%rd20, %rd16, %rd17;
	ld.global.u64 	%rd21, [%rd20];
	cvta.to.global.u64 	%rd2, %rd21;
	mul.lo.s32 	%r4, %r19, %r24;
	and.b32  	%r5, %r19, 7;
	setp.lt.u32 	%p6, %r19, 8;
	mov.f64 	%fd101, 0d0000000000000000;
	mov.b32 	%r43, 0;
	@%p6 bra 	$L__BB1_4;
	and.b32  	%r29, %r19, 2147483640;
	neg.s32 	%r41, %r29;
	mul.wide.s32 	%rd22, %r19, 8;
	add.s64 	%rd3, %rd2, %rd22;
	mul.wide.s32 	%rd23, %r19, 16;
	add.s64 	%rd4, %rd2, %rd23;
	mul.wide.s32 	%rd24, %r19, 24;
	add.s64 	%rd5, %rd2, %rd24;
	mul.wide.s32 	%rd25, %r19, 32;
	add.s64 	%rd6, %rd2, %rd25;
	mul.wide.s32 	%rd26, %r19, 48;
	add.s64 	%rd7, %rd2, %rd26;
	mul.wide.s32 	%rd27, %r19, 56;
	add.s64 	%rd8, %rd2, %rd27;
	mul.wide.u32 	%rd28, %r4, 8;
	add.s64 	%rd29, %rd28, %rd1;
	add.s64 	%rd72, %rd29, 32;
	mov.f64 	%fd101, 0d0000000000000000;
	mov.u32 	%r40, %r2;
$L__BB1_3:
	.pragma "nounroll";
	and.b32  	%r43, %r19, 2147483640;
	mul.wide.s32 	%rd30, %r40, 8;
	add.s64 	%rd31, %rd3, %rd30;
	add.s64 	%rd32, %rd4, %rd30;
	add.s64 	%rd33, %rd5, %rd30;
	add.s64 	%rd34, %rd6, %rd30;
	mul.wide.s32 	%rd35, %r19, 40;
	add.s64 	%rd36, %rd2, %rd30;
	add.s64 	%rd37, %rd36, %rd35;
	add.s64 	%rd38, %rd7, %rd30;
	add.s64 	%rd39, %rd8, %rd30;
	ld.global.f64 	%fd17, [%rd72+-32];
	ld.global.f64 	%fd18, [%rd36];
	mul.f64 	%fd19, %fd17, %fd18;
	abs.f64 	%fd20, %fd19;
	add.f64 	%fd21, %fd101, %fd20;
	ld.global.f64 	%fd22, [%rd72+-24];
	ld.global.f64 	%fd23, [%rd31];
	mul.f64 	%fd24, %fd22, %fd23;
	abs.f64 	%fd25, %fd24;
	add.f64 	%fd26, %fd21, %fd25;
	ld.global.f64 	%fd27, [%rd72+-16];
	ld.global.f64 	%fd28, [%rd32];
	mul.f64 	%fd29, %fd27, %fd28;
	abs.f64 	%fd30, %fd29;
	add.f64 	%fd31, %fd26, %fd30;
	ld.global.f64 	%fd32, [%rd72+-8];
	ld.global.f64 	%fd33, [%rd33];
	mul.f64 	%fd34, %fd32, %fd33;
	abs.f64 	%fd35, %fd34;
	add.f64 	%fd36, %fd31, %fd35;
	ld.global.f64 	%fd37, [%rd72];
	ld.global.f64 	%fd38, [%rd34];
	mul.f64 	%fd39, %fd37, %fd38;
	abs.f64 	%fd40, %fd39;
	add.f64 	%fd41, %fd36, %fd40;
	ld.global.f64 	%fd42, [%rd72+8];
	ld.global.f64 	%fd43, [%rd37];
	mul.f64 	%fd44, %fd42, %fd43;
	abs.f64 	%fd45, %fd44;
	add.f64 	%fd46, %fd41, %fd45;
	ld.global.f64 	%fd47, [%rd72+16];
	ld.global.f64 	%fd48, [%rd38];
	mul.f64 	%fd49, %fd47, %fd48;
	abs.f64 	%fd50, %fd49;
	add.f64 	%fd51, %fd46, %fd50;
	ld.global.f64 	%fd52, [%rd72+24];
	ld.global.f64 	%fd53, [%rd39];
	mul.f64 	%fd54, %fd52, %fd53;
	abs.f64 	%fd55, %fd54;
	add.f64 	%fd101, %fd51, %fd55;
	add.s32 	%r41, %r41, 8;
	shl.b32 	%r30, %r19, 3;
	add.s32 	%r40, %r40, %r30;
	add.s64 	%rd72, %rd72, 64;
	setp.ne.s32 	%p7, %r41, 0;
	@%p7 bra 	$L__BB1_3;
$L__BB1_4:
	setp.eq.s32 	%p8, %r5, 0;
	@%p8 bra 	$L__BB1_12;
	and.b32  	%r13, %r19, 3;
	setp.lt.u32 	%p9, %r5, 4;
	@%p9 bra 	$L__BB1_7;
	add.s32 	%r31, %r43, %r4;
	mul.wide.u32 	%rd40, %r31, 8;
	add.s64 	%rd41, %rd1, %rd40;
	ld.global.f64 	%fd57, [%rd41];
	mad.lo.s32 	%r32, %r43, %r19, %r2;
	mul.wide.s32 	%rd42, %r32, 8;
	add.s64 	%rd43, %rd2, %rd42;
	ld.global.f64 	%fd58, [%rd43];
	mul.f64 	%fd59, %fd57, %fd58;
	abs.f64 	%fd60, %fd59;
	add.f64 	%fd61, %fd101, %fd60;
	cvt.u64.u32 	%rd44, %r4;
	cvt.u64.u32 	%rd45, %r43;
	add.s64 	%rd46, %rd45, %rd44;
	shl.b64 	%rd47, %rd46, 3;
	add.s64 	%rd48, %rd1, %rd47;
	ld.global.f64 	%fd62, [%rd48+8];
	mul.wide.s32 	%rd49, %r19, 8;
	add.s64 	%rd50, %rd43, %rd49;
	ld.global.f64 	%fd63, [%rd50];
	mul.f64 	%fd64, %fd62, %fd63;
	abs.f64 	%fd65, %fd64;
	add.f64 	%fd66, %fd61, %fd65;
	ld.global.f64 	%fd67, [%rd48+16];
	add.s64 	%rd51, %rd50, %rd49;
	ld.global.f64 	%fd68, [%rd51];
	mul.f64 	%fd69, %fd67, %fd68;
	abs.f64 	%fd70, %fd69;
	add.f64 	%fd71, %fd66, %fd70;
	ld.global.f64 	%fd72, [%rd48+24];
	add.s64 	%rd52, %rd51, %rd49;
	ld.global.f64 	%fd73, [%rd52];
	mul.f64 	%fd74, %fd72, %fd73;
	abs.f64 	%fd75, %fd74;
	add.f64 	%fd101, %fd71, %fd75;
	add.s32 	%r43, %r43, 4;
$L__BB1_7:
	setp.eq.s32 	%p10, %r13, 0;
	@%p10 bra 	$L__BB1_12;
	setp.eq.s32 	%p11, %r13, 1;
	@%p11 bra 	$L__BB1_10;
	add.s32 	%r33, %r43, %r4;
	mul.wide.u32 	%rd53, %r33, 8;
	add.s64 	%rd54, %rd1, %rd53;
	ld.global.f64 	%fd77, [%rd54];
	mad.lo.s32 	%r34, %r43, %r19, %r2;
	mul.wide.s32 	%rd55, %r34, 8;
	add.s64 	%rd56, %rd2, %rd55;
	ld.global.f64 	%fd78, [%rd56];
	mul.f64 	%fd79, %fd77, %fd78;
	abs.f64 	%fd80, %fd79;
	add.f64 	%fd81, %fd101, %fd80;
	cvt.u64.u32 	%rd57, %r4;
	cvt.u64.u32 	%rd58, %r43;
	add.s64 	%rd59, %rd58, %rd57;
	shl.b64 	%rd60, %rd59, 3;
	add.s64 	%rd61, %rd1, %rd60;
	ld.global.f64 	%fd82, [%rd61+8];
	mul.wide.s32 	%rd62, %r19, 8;
	add.s64 	%rd63, %rd56, %rd62;
	ld.global.f64 	%fd83, [%rd63];
	mul.f64 	%fd84, %fd82, %fd83;
	abs.f64 	%fd85, %fd84;
	add.f64 	%fd101, %fd81, %fd85;
	add.s32 	%r43, %r43, 2;
$L__BB1_10:
	and.b32  	%r35, %r19, 1;
	setp.eq.b32 	%p12, %r35, 1;
	not.pred 	%p13, %p12;
	@%p13 bra 	$L__BB1_12;
	add.s32 	%r36, %r43, %r4;
	mul.wide.u32 	%rd64, %r36, 8;
	add.s64 	%rd65, %rd1, %rd64;
	ld.global.f64 	%fd86, [%rd65];
	mad.lo.s32 	%r37, %r43, %r19, %r2;
	mul.wide.s32 	%rd66, %r37, 8;
	add.s64 	%rd67, %rd2, %rd66;
	ld.global.f64 	%fd87, [%rd67];
	mul.f64 	%fd88, %fd86, %fd87;
	abs.f64 	%fd89, %fd88;
	add.f64 	%fd101, %fd101, %fd89;
$L__BB1_12:
	ld.param.f64 	%fd93, [_Z33gpu_batched_calculate_error_boundPPdS0_S0_S_iid_param_6];
	ld.param.u64 	%rd71, [_Z33gpu_batched_calculate_error_boundPPdS0_S0_S_iid_param_3];
	cvt.rn.f64.u32 	%fd90, %r19;
	mul.f64 	%fd91, %fd93, %fd90;
	mul.f64 	%fd92, %fd91, %fd101;
	mad.lo.s32 	%r38, %r19, %r3, %r24;
	mad.lo.s32 	%r39, %r38, %r19, %r2;
	cvta.to.global.u64 	%rd68, %rd71;
	mul.wide.s32 	%rd69, %r39, 8;
	add.s64 	%rd70, %rd68, %rd69;
	st.global.f64 	[%rd70], %fd92;
$L__BB1_13:
	ret;

}


// ===== COMPILED SASS (sm_100) =====

	.target	sm_100

	.elftype	@"ET_EXEC"


//--------------------- .note.nv.tkinfo           --------------------------
	.section	.note.nv.tkinfo,"",@"SHT_NOTE"
	.sectionflags	@"SHF_NOTE_NV_TKINFO"
	.tkinfo
        /*0018*/ 	.word	0x00000002
        /*0030*/ 	.string	""
        /*0030*/ 	.string	"ptxas"
        /*0030*/ 	.string	"Cuda compilation tools, release 13.0, V13.0.88"
        /*0030*/ 	.string	"Build cuda_13.0.r13.0/compiler.36424714_0"
        /*0030*/ 	.string	"-arch sm_100 -m 64 "



//--------------------- .note.nv.cuinfo           --------------------------
	.section	.note.nv.cuinfo,"",@"SHT_NOTE"
	.sectionflags	@"SHF_NOTE_NV_CUINFO"
        /*0018*/ 	.short	0x0002
        /*001a*/ 	.short	0x0064
        /*001c*/ 	.short	0x0082
	.zero		2


//--------------------- .nv.info                  --------------------------
	.section	.nv.info,"",@"SHT_CUDA_INFO"
	.align	4


	//----- nvinfo : EIATTR_REGCOUNT
	.align		4
        /*0000*/ 	.byte	0x04, 0x2f
        /*0002*/ 	.short	(.L_1 - .L_0)
	.align		4
.L_0:
        /*0004*/ 	.word	index@(_Z28gpu_batched_mmm_ground_truthPPdS0_S0_ii)
        /*0008*/ 	.word	0x00000020


	//----- nvinfo : EIATTR_FRAME_SIZE
	.align		4
.L_1:
        /*000c*/ 	.byte	0x04, 0x11
        /*000e*/ 	.short	(.L_3 - .L_2)
	.align		4
.L_2:
        /*0010*/ 	.word	index@(_Z28gpu_batched_mmm_ground_truthPPdS0_S0_ii)
        /*0014*/ 	.word	0x00000000


	//----- nvinfo : EIATTR_REGCOUNT
	.align		4
.L_3:
        /*0018*/ 	.byte	0x04, 0x2f
        /*001a*/ 	.short	(.L_5 - .L_4)
	.align		4
.L_4:
        /*001c*/ 	.word	index@(_Z33gpu_batched_calculate_error_boundPPdS0_S0_S_iid)
        /*0020*/ 	.word	0x00000020


	//----- nvinfo : EIATTR_FRAME_SIZE
	.align		4
.L_5:
        /*0024*/ 	.byte	0x04, 0x11
        /*0026*/ 	.short	(.L_7 - .L_6)
	.align		4
.L_6:
        /*0028*/ 	.word	index@(_Z33gpu_batched_calculate_error_boundPPdS0_S0_S_iid)
        /*002c*/ 	.word	0x00000000


	//----- nvinfo : EIATTR_MIN_STACK_SIZE
	.align		4
.L_7:
        /*0030*/ 	.byte	0x04, 0x12
        /*0032*/ 	.short	(.L_9 - .L_8)
	.align		4
.L_8:
        /*0034*/ 	.word	index@(_Z33gpu_batched_calculate_error_boundPPdS0_S0_S_iid)
        /*0038*/ 	.word	0x00000000


	//----- nvinfo : EIATTR_MIN_STACK_SIZE
	.align		4
.L_9:
        /*003c*/ 	.byte	0x04, 0x12
        /*003e*/ 	.short	(.L_11 - .L_10)
	.align		4
.L_10:
        /*0040*/ 	.word	index@(_Z28gpu_batched_mmm_ground_truthPPdS0_S0_ii)
        /*0044*/ 	.word	0x00000000
.L_11:


//--------------------- .nv.compat                --------------------------
	.section	.nv.compat,"",@"SHT_CUDA_COMPAT_INFO"
	.align	4
        /*0000*/ 	.byte	0x02, 0x09, 0x00, 0x00, 0x02, 0x02, 0x01, 0x00, 0x02, 0x05, 0x05, 0x00, 0x03, 0x07, 0x01, 0x01
        /*0010*/ 	.byte	0x02, 0x03, 0x00, 0x00, 0x02, 0x06, 0x01, 0x00, 0x04, 0x0b, 0x08, 0x00, 0x01, 0x00, 0x00, 0x00
        /*0020*/ 	.byte	0x00, 0x00, 0x00, 0x00


//--------------------- .nv.info._Z33gpu_batched_calculate_error_boundPPdS0_S0_S_iid --------------------------
	.section	.nv.info._Z33gpu_batched_calculate_error_boundPPdS0_S0_S_iid,"",@"SHT_CUDA_INFO"
	.sectionflags	@""
	.align	4


	//----- nvinfo : EIATTR_CUDA_API_VERSION
	.align		4
        /*0000*/ 	.byte	0x04, 0x37
        /*0002*/ 	.short	(.L_13 - .L_12)
.L_12:
        /*0004*/ 	.word	0x00000082


	//----- nvinfo : EIATTR_KPARAM_INFO
	.align		4
.L_13:
        /*0008*/ 	.byte	0x04, 0x17
        /*000a*/ 	.short	(.L_15 - .L_14)
.L_14:
        /*000c*/ 	.word	0x00000000
        /*0010*/ 	.short	0x0006
        /*0012*/ 	.short	0x0028
        /*0014*/ 	.byte	0x00, 0xf0, 0x21, 0x00


	//----- nvinfo : EIATTR_KPARAM_INFO
	.align		4
.L_15:
        /*0018*/ 	.byte	0x04, 0x17
        /*001a*/ 	.short	(.L_17 - .L_16)
.L_16:
        /*001c*/ 	.word	0x00000000
        /*0020*/ 	.short	0x0005
        /*0022*/ 	.short	0x0024
        /*0024*/ 	.byte	0x00, 0xf0, 0x11, 0x00


	//----- nvinfo : EIATTR_KPARAM_INFO
	.align		4
.L_17:
        /*0028*/ 	.byte	0x04, 0x17
        /*002a*/ 	.short	(.L_19 - .L_18)
.L_18:
        /*002c*/ 	.word	0x00000000
        /*0030*/ 	.short	0x0004
        /*0032*/ 	.short	0x0020
        /*0034*/ 	.byte	0x00, 0xf0, 0x11, 0x00


	//----- nvinfo : EIATTR_KPARAM_INFO
	.align		4
.L_19:
        /*0038*/ 	.byte	0x04, 0x17
        /*003a*/ 	.short	(.L_21 - .L_20)
.L_20:
        /*003c*/ 	.word	0x00000000
        /*0040*/ 	.short	0x0003
        /*0042*/ 	.short	0x0018
        /*0044*/ 	.byte	0x00, 0xf5, 0x21, 0x00


	//----- nvinfo : EIATTR_KPARAM_INFO
	.align		4
.L_21:
        /*0048*/ 	.byte	0x04, 0x17
        /*004a*/ 	.short	(.L_23 - .L_22)
.L_22:
        /*004c*/ 	.word	0x00000000
        /*0050*/ 	.short	0x0002
        /*0052*/ 	.short	0x0010
        /*0054*/ 	.byte	0x00, 0xf5, 0x21, 0x00


	//----- nvinfo : EIATTR_KPARAM_INFO
	.align		4
.L_23:
        /*0058*/ 	.byte	0x04, 0x17
        /*005a*/ 	.short	(.L_25 - .L_24)
.L_24:
        /*005c*/ 	.word	0x00000000
        /*0060*/ 	.short	0x0001
        /*0062*/ 	.short	0x0008
        /*0064*/ 	.byte	0x00, 0xf5, 0x21, 0x00


	//----- nvinfo : EIATTR_KPARAM_INFO
	.align		4
.L_25:
        /*0068*/ 	.byte	0x04, 0x17
        /*006a*/ 	.short	(.L_27 - .L_26)
.L_26:
        /*006c*/ 	.word	0x00000000
        /*0070*/ 	.short	0x0000
        /*0072*/ 	.short	0x0000
        /*0074*/ 	.byte	0x00, 0xf5, 0x21, 0x00


	//----- nvinfo : EIATTR_SPARSE_MMA_MASK
	.align		4
.L_27:
        /*0078*/ 	.byte	0x03, 0x50
        /*007a*/ 	.short	0x0000


	//----- nvinfo : EIATTR_MAXREG_COUNT
	.align		4
        /*007c*/ 	.byte	0x03, 0x1b
        /*007e*/ 	.short	0x00ff


	//----- nvinfo : EIATTR_MERCURY_ISA_VERSION
	.align		4
        /*0080*/ 	.byte	0x03, 0x5f
        /*0082*/ 	.short	0x0101


	//----- nvinfo : EIATTR_VRC_CTA_INIT_COUNT
	.align		4
        /*0084*/ 	.byte	0x02, 0x4a
	.zero		1
	.zero		1


	//----- nvinfo : EIATTR_EXIT_INSTR_OFFSETS
	.align		4
        /*0088*/ 	.byte	0x04, 0x1c
        /*008a*/ 	.short	(.L_29 - .L_28)


	//   ....[0]....
.L_28:
        /*008c*/ 	.word	0x000000e0


	//   ....[1]....
        /*0090*/ 	.word	0x00000bb0


	//----- nvinfo : EIATTR_CBANK_PARAM_SIZE
	.align		4
.L_29:
        /*0094*/ 	.byte	0x03, 0x19
        /*0096*/ 	.short	0x0030


	//----- nvinfo : EIATTR_PARAM_CBANK
	.align		4
        /*0098*/ 	.byte	0x04, 0x0a
        /*009a*/ 	.short	(.L_31 - .L_30)
	.align		4
.L_30:
        /*009c*/ 	.word	index@(.nv.constant0._Z33gpu_batched_calculate_error_boundPPdS0_S0_S_iid)
        /*00a0*/ 	.short	0x0380
        /*00a2*/ 	.short	0x0030


	//----- nvinfo : EIATTR_SW_WAR
	.align		4
.L_31:
        /*00a4*/ 	.byte	0x04, 0x36
        /*00a6*/ 	.short	(.L_33 - .L_32)
.L_32:
        /*00a8*/ 	.word	0x00000008
.L_33:


//--------------------- .nv.info._Z28gpu_batched_mmm_ground_truthPPdS0_S0_ii --------------------------
	.section	.nv.info._Z28gpu_batched_mmm_ground_truthPPdS0_S0_ii,"",@"SHT_CUDA_INFO"
	.sectionflags	@""
	.align	4


	//----- nvinfo : EIATTR_CUDA_API_VERSION
	.align		4
        /*0000*/ 	.byte	0x04, 0x37
        /*0002*/ 	.short	(.L_35 - .L_34)
.L_34:
        /*0004*/ 	.word	0x00000082


	//----- nvinfo : EIATTR_KPARAM_INFO
	.align		4
.L_35:
        /*0008*/ 	.byte	0x04, 0x17
        /*000a*/ 	.short	(.L_37 - .L_36)
.L_36:
        /*000c*/ 	.word	0x00000000
        /*0010*/ 	.short	0x0004
        /*0012*/ 	.short	0x001c
        /*0014*/ 	.byte	0x00, 0xf0, 0x11, 0x00


	//----- nvinfo : EIATTR_KPARAM_INFO
	.align		4
.L_37:
        /*0018*/ 	.byte	0x04, 0x17
        /*001a*/ 	.short	(.L_39 - .L_38)
.L_38:
        /*001c*/ 	.word	0x00000000
        /*0020*/ 	.short	0x0003
        /*0022*/ 	.short	0x0018
        /*0024*/ 	.byte	0x00, 0xf0, 0x11, 0x00


	//----- nvinfo : EIATTR_KPARAM_INFO
	.align		4
.L_39:
        /*0028*/ 	.byte	0x04, 0x17
        /*002a*/ 	.short	(.L_41 - .L_40)
.L_40:
        /*002c*/ 	.word	0x00000000
        /*0030*/ 	.short	0x0002
        /*0032*/ 	.short	0x0010
        /*0034*/ 	.byte	0x00, 0xf5, 0x21, 0x00


	//----- nvinfo : EIATTR_KPARAM_INFO
	.align		4
.L_41:
        /*0038*/ 	.byte	0x04, 0x17
        /*003a*/ 	.short	(.L_43 - .L_42)
.L_42:
        /*003c*/ 	.word	0x00000000
        /*0040*/ 	.short	0x0001
        /*0042*/ 	.short	0x0008
        /*0044*/ 	.byte	0x00, 0xf5, 0x21, 0x00


	//----- nvinfo : EIATTR_KPARAM_INFO
	.align		4
.L_43:
        /*0048*/ 	.byte	0x04, 0x17
        /*004a*/ 	.short	(.L_45 - .L_44)
.L_44:
        /*004c*/ 	.word	0x00000000
        /*0050*/ 	.short	0x0000
        /*0052*/ 	.short	0x0000
        /*0054*/ 	.byte	0x00, 0xf5, 0x21, 0x00


	//----- nvinfo : EIATTR_SPARSE_MMA_MASK
	.align		4
.L_45:
        /*0058*/ 	.byte	0x03, 0x50
        /*005a*/ 	.short	0x0000


	//----- nvinfo : EIATTR_MAXREG_COUNT
	.align		4
        /*005c*/ 	.byte	0x03, 0x1b
        /*005e*/ 	.short	0x00ff


	//----- nvinfo : EIATTR_MERCURY_ISA_VERSION
	.align		4
        /*0060*/ 	.byte	0x03, 0x5f
        /*0062*/ 	.short	0x0101


	//----- nvinfo : EIATTR_VRC_CTA_INIT_COUNT
	.align		4
        /*0064*/ 	.byte	0x02, 0x4a
	.zero		1
	.zero		1


	//----- nvinfo : EIATTR_EXIT_INSTR_OFFSETS
	.align		4
        /*0068*/ 	.byte	0x04, 0x1c
        /*006a*/ 	.short	(.L_47 - .L_46)


	//   ....[0]....
.L_46:
        /*006c*/ 	.word	0x000000e0


	//   ....[1]....
        /*0070*/ 	.word	0x00000a80


	//----- nvinfo : EIATTR_CBANK_PARAM_SIZE
	.align		4
.L_47:
        /*0074*/ 	.byte	0x03, 0x19
        /*0076*/ 	.short	0x0020


	//----- nvinfo : EIATTR_PARAM_CBANK
	.align		4
        /*0078*/ 	.byte	0x04, 0x0a
        /*007a*/ 	.short	(.L_49 - .L_48)
	.align		4
.L_48:
        /*007c*/ 	.word	index@(.nv.constant0._Z28gpu_batched_mmm_ground_truthPPdS0_S0_ii)
        /*0080*/ 	.short	0x0380
        /*0082*/ 	.short	0x0020


	//----- nvinfo : EIATTR_SW_WAR
	.align		4
.L_49:
        /*0084*/ 	.byte	0x04, 0x36
        /*0086*/ 	.short	(.L_51 - .L_50)
.L_50:
        /*0088*/ 	.word	0x00000008
.L_51:


//--------------------- .nv.callgraph             --------------------------
	.section	.nv.callgraph,"",@"SHT_CUDA_CALLGRAPH"
	.align	4
	.sectionentsize	8
	.align		4
        /*0000*/ 	.word	0x00000000
	.align		4
        /*0004*/ 	.word	0xffffffff
	.align		4
        /*0008*/ 	.word	0x00000000
	.align		4
        /*000c*/ 	.word	0xfffffffe
	.align		4
        /*0010*/ 	.word	0x00000000
	.align		4
        /*0014*/ 	.word	0xfffffffd
	.align		4
        /*0018*/ 	.word	0x00000000
	.align		4
        /*001c*/ 	.word	0xfffffffc


//--------------------- .text._Z33gpu_batched_calculate_error_boundPPdS0_S0_S_iid --------------------------
	.section	.text._Z33gpu_batched_calculate_error_boundPPdS0_S0_S_iid,"ax",@progbits
	.align	128
        .global         _Z33gpu_batched_calculate_error_boundPPdS0_S0_S_iid
        .type           _Z33gpu_batched_calculate_error_boundPPdS0_S0_S_iid,@function
        .size           _Z33gpu_batched_calculate_error_boundPPdS0_S0_S_iid,(.L_x_10 - _Z33gpu_batched_calculate_error_boundPPdS0_S0_S_iid)
        .other          _Z33gpu_batched_calculate_error_boundPPdS0_S0_S_iid,@"STO_CUDA_ENTRY STV_DEFAULT"
_Z33gpu_batched_calculate_error_boundPPdS0_S0_S_iid:
.text._Z33gpu_batched_calculate_error_boundPPdS0_S0_S_iid:
[----:B------:R-:W-:Y:S01]  /*0000*/  LDC R1, c[0x0][0x37c] ;  /* 0x0000df00ff017b82 */ /* 0x000fe20000000800 */
[----:B------:R-:W0:Y:S07]  /*0010*/  S2R R2, SR_TID.Y ;  /* 0x0000000000027919 */ /* 0x000e2e0000002200 */
[----:B------:R-:W0:Y:S01]  /*0020*/  S2UR UR4, SR_CTAID.Y ;  /* 0x00000000000479c3 */ /* 0x000e220000002600 */
[----:B------:R-:W1:Y:S01]  /*0030*/  LDCU.64 UR16, c[0x0][0x3a0] ;  /* 0x00007400ff1077ac */ /* 0x000e620008000a00 */
[----:B------:R-:W2:Y:S01]  /*0040*/  S2R R5, SR_TID.X ;  /* 0x0000000000057919 */ /* 0x000ea20000002100 */
[----:B------:R-:W3:Y:S05]  /*0050*/  S2R R0, SR_CTAID.Z ;  /* 0x0000000000007919 */ /* 0x000eea0000002700 */
[----:B------:R-:W0:Y:S08]  /*0060*/  LDC R3, c[0x0][0x364] ;  /* 0x0000d900ff037b82 */ /* 0x000e300000000800 */
[----:B------:R-:W2:Y:S08]  /*0070*/  S2UR UR5, SR_CTAID.X ;  /* 0x00000000000579c3 */ /* 0x000eb00000002500 */
[----:B------:R-:W2:Y:S01]  /*0080*/  LDC R4, c[0x0][0x360] ;  /* 0x0000d800ff047b82 */ /* 0x000ea20000000800 */
[----:B0-----:R-:W-:-:S05]  /*0090*/  IMAD R3, R3, UR4, R2 ;  /* 0x0000000403037c24 */ /* 0x001fca000f8e0202 */
[----:B-1----:R-:W-:-:S04]  /*00a0*/  ISETP.GE.AND P0, PT, R3, UR16, PT ;  /* 0x0000001003007c0c */ /* 0x002fc8000bf06270 */
[----:B---3--:R-:W-:Y:S01]  /*00b0*/  ISETP.GE.OR P0, PT, R0, UR17, P0 ;  /* 0x0000001100007c0c */ /* 0x008fe20008706670 */
[----:B--2---:R-:W-:-:S05]  /*00c0*/  IMAD R2, R4, UR5, R5 ;  /* 0x0000000504027c24 */ /* 0x004fca000f8e0205 */
[----:B------:R-:W-:-:S13]  /*00d0*/  ISETP.GE.OR P0, PT, R2, UR16, P0 ;  /* 0x0000001002007c0c */ /* 0x000fda0008706670 */
[----:B------:R-:W-:Y:S05]  /*00e0*/  @P0 EXIT ;  /* 0x000000000000094d */ /* 0x000fea0003800000 */
[----:B------:R-:W0:Y:S01]  /*00f0*/  LDC.64 R6, c[0x0][0x388] ;  /* 0x0000e200ff067b82 */ /* 0x000e220000000a00 */
[----:B------:R-:W1:Y:S07]  /*0100*/  LDCU.64 UR14, c[0x0][0x358] ;  /* 0x00006b00ff0e77ac */ /* 0x000e6e0008000a00 */
[----:B------:R-:W2:Y:S01]  /*0110*/  LDC.64 R4, c[0x0][0x380] ;  /* 0x0000e000ff047b82 */ /* 0x000ea20000000a00 */
[----:B0-----:R-:W-:-:S06]  /*0120*/  IMAD.WIDE.U32 R6, R0, 0x8, R6 ;  /* 0x0000000800067825 */ /* 0x001fcc00078e0006 */
[----:B-1----:R-:W3:Y:S01]  /*0130*/  LDG.E.64 R6, desc[UR14][R6.64] ;  /* 0x0000000e06067981 */ /* 0x002ee2000c1e1b00 */
[----:B--2---:R-:W-:-:S06]  /*0140*/  IMAD.WIDE.U32 R4, R0, 0x8, R4 ;  /* 0x0000000800047825 */ /* 0x004fcc00078e0004 */
[----:B------:R-:W5:Y:S01]  /*0150*/  LDG.E.64 R4, desc[UR14][R4.64] ;  /* 0x0000000e04047981 */ /* 0x000f62000c1e1b00 */
[----:B------:R-:W-:Y:S02]  /*0160*/  UISETP.GE.U32.AND UP0, UPT, UR16, 0x8, UPT ;  /* 0x000000081000788c */ /* 0x000fe4000bf06070 */
[----:B------:R-:W-:Y:S01]  /*0170*/  IMAD R9, R3, UR16, RZ ;  /* 0x0000001003097c24 */ /* 0x000fe2000f8e02ff */
[----:B------:R-:W-:Y:S01]  /*0180*/  CS2R R16, SRZ ;  /* 0x0000000000107805 */ /* 0x000fe2000001ff00 */
[----:B------:R-:W-:Y:S01]  /*0190*/  UMOV UR4, URZ ;  /* 0x000000ff00047c82 */ /* 0x000fe20008000000 */
[----:B---3--:R-:W-:Y:S02]  /*01a0*/  R2UR UR6, R6 ;  /* 0x00000000060672ca */ /* 0x008fe400000e0000 */
[----:B------:R-:W-:Y:S02]  /*01b0*/  R2UR UR7, R7 ;  /* 0x00000000070772ca */ /* 0x000fe400000e0000 */
[----:B------:R-:W-:-:S13]  /*01c0*/  BRA.U !UP0, `(.L_x_0) ;  /* 0x00000005081c7547 */ /* 0x000fda000b800000 */
[----:B-----5:R-:W-:Y:S01]  /*01d0*/  IMAD.WIDE.U32 R6, R9, 0x8, R4 ;  /* 0x0000000809067825 */ /* 0x020fe200078e0004 */
[----:B------:R-:W-:Y:S01]  /*01e0*/  ULOP3.LUT UR4, UR16, 0x7ffffff8, URZ, 0xc0, !UPT ;  /* 0x7ffffff810047892 */ /* 0x000fe2000f8ec0ff */
[----:B------:R-:W-:Y:S02]  /*01f0*/  MOV R27, R2 ;  /* 0x00000002001b7202 */ /* 0x000fe40000000f00 */
[----:B------:R-:W-:Y:S01]  /*0200*/  CS2R R16, SRZ ;  /* 0x0000000000107805 */ /* 0x000fe2000001ff00 */
[----:B------:R-:W-:Y:S01]  /*0210*/  UIMAD.WIDE UR8, UR16, 0x20, UR6 ;  /* 0x00000020100878a5 */ /* 0x000fe2000f8e0206 */
[----:B------:R-:W-:Y:S01]  /*0220*/  IADD3 R6, P0, PT, R6, 0x20, RZ ;  /* 0x0000002006067810 */ /* 0x000fe20007f1e0ff */
[----:B------:R-:W-:Y:S02]  /*0230*/  UIMAD.WIDE UR10, UR16, 0x30, UR6 ;  /* 0x00000030100a78a5 */ /* 0x000fe4000f8e0206 */
[----:B------:R-:W-:Y:S01]  /*0240*/  UIMAD.WIDE UR12, UR16, 0x38, UR6 ;  /* 0x00000038100c78a5 */ /* 0x000fe2000f8e0206 */
[----:B------:R-:W-:Y:S01]  /*0250*/  IADD3.X R7, PT, PT, RZ, R7, RZ, P0, !PT ;  /* 0x00000007ff077210 */ /* 0x000fe200007fe4ff */
[----:B------:R-:W-:-:S12]  /*0260*/  UIADD3 UR4, UPT, UPT, -UR4, URZ, URZ ;  /* 0x000000ff04047290 */ /* 0x000fd8000fffe1ff */
.L_x_1:
[----:B------:R-:W-:Y:S01]  /*0270*/  IMAD.MOV.U32 R8, RZ, RZ, 0x8 ;  /* 0x00000008ff087424 */ /* 0x000fe200078e00ff */
[----:B------:R-:W2:Y:S03]  /*0280*/  LDG.E.64 R20, desc[UR14][R6.64+-0x20] ;  /* 0xffffe00e06147981 */ /* 0x000ea6000c1e1b00 */
[----:B------:R-:W-:Y:S01]  /*0290*/  IMAD.WIDE R8, R27, R8, UR6 ;  /* 0x000000061b087e25 */ /* 0x000fe2000f8e0208 */
[----:B------:R-:W-:Y:S01]  /*02a0*/  UIMAD.WIDE UR18, UR16, 0x8, UR6 ;  /* 0x00000008101278a5 */ /* 0x000fe2000f8e0206 */
[----:B------:R-:W3:Y:S04]  /*02b0*/  LDG.E.64 R18, desc[UR14][R6.64+-0x18] ;  /* 0xffffe80e06127981 */ /* 0x000ee8000c1e1b00 */
[----:B------:R-:W2:Y:S01]  /*02c0*/  LDG.E.64 R22, desc[UR14][R8.64] ;  /* 0x0000000e08167981 */ /* 0x000ea2000c1e1b00 */
[----:B------:R-:W-:-:S02]  /*02d0*/  MOV R12, UR18 ;  /* 0x00000012000c7c02 */ /* 0x000fc40008000f00 */
[----:B------:R-:W-:Y:S01]  /*02e0*/  MOV R13, UR19 ;  /* 0x00000013000d7c02 */ /* 0x000fe20008000f00 */
[----:B------:R-:W-:Y:S01]  /*02f0*/  UIMAD.WIDE UR18, UR16, 0x10, UR6 ;  /* 0x00000010101278a5 */ /* 0x000fe2000f8e0206 */
[----:B------:R-:W4:Y:S01]  /*0300*/  LDG.E.64 R14, desc[UR14][R6.64+-0x10] ;  /* 0xfffff00e060e7981 */ /* 0x000f22000c1e1b00 */
[----:B------:R-:W-:-:S04]  /*0310*/  IMAD.WIDE R12, R27, 0x8, R12 ;  /* 0x000000081b0c7825 */ /* 0x000fc800078e020c */
[----:B------:R-:W-:Y:S02]  /*0320*/  MOV R11, UR19 ;  /* 0x00000013000b7c02 */ /* 0x000fe40008000f00 */
[----:B------:R-:W3:Y:S01]  /*0330*/  LDG.E.64 R12, desc[UR14][R12.64] ;  /* 0x0000000e0c0c7981 */ /* 0x000ee2000c1e1b00 */
[----:B------:R-:W-:Y:S01]  /*0340*/  IMAD.U32 R10, RZ, RZ, UR18 ;  /* 0x00000012ff0a7e24 */ /* 0x000fe2000f8e00ff */
[----:B------:R-:W-:-:S03]  /*0350*/  UIMAD.WIDE UR18, UR16, 0x18, UR6 ;  /* 0x00000018101278a5 */ /* 0x000fc6000f8e0206 */
[----:B------:R-:W-:-:S03]  /*0360*/  IMAD.WIDE R10, R27, 0x8, R10 ;  /* 0x000000081b0a7825 */ /* 0x000fc600078e020a */
[----:B------:R-:W-:-:S03]  /*0370*/  MOV R24, UR18 ;  /* 0x0000001200187c02 */ /* 0x000fc60008000f00 */
[----:B------:R-:W4:Y:S01]  /*0380*/  LDG.E.64 R10, desc[UR14][R10.64] ;  /* 0x0000000e0a0a7981 */ /* 0x000f22000c1e1b00 */
[----:B------:R-:W-:Y:S02]  /*0390*/  IMAD.U32 R25, RZ, RZ, UR19 ;  /* 0x00000013ff197e24 */ /* 0x000fe4000f8e00ff */
[----:B------:R-:W-:-:S06]  /*03a0*/  IMAD.WIDE R24, R27, 0x8, R24 ;  /* 0x000000081b187825 */ /* 0x000fcc00078e0218 */
[----:B------:R-:W5:Y:S01]  /*03b0*/  LDG.E.64 R24, desc[UR14][R24.64] ;  /* 0x0000000e18187981 */ /* 0x000f62000c1e1b00 */
[----:B--2---:R-:W-:-:S03]  /*03c0*/  DMUL R20, R20, R22 ;  /* 0x0000001614147228 */ /* 0x004fc60000000000 */
[----:B------:R-:W5:Y:S05]  /*03d0*/  LDG.E.64 R22, desc[UR14][R6.64+-0x8] ;  /* 0xfffff80e06167981 */ /* 0x000f6a000c1e1b00 */
[----:B------:R-:W-:Y:S01]  /*03e0*/  DADD R20, |R20|, R16 ;  /* 0x0000000014147229 */ /* 0x000fe20000000210 */
[----:B------:R-:W-:Y:S01]  /*03f0*/  MOV R16, 0x8 ;  /* 0x0000000800107802 */ /* 0x000fe20000000f00 */
[----:B---3--:R-:W-:-:S04]  /*0400*/  DMUL R18, R18, R12 ;  /* 0x0000000c12127228 */ /* 0x008fc80000000000 */
[----:B------:R-:W-:Y:S01]  /*0410*/  IMAD.WIDE R16, R27, R16, UR8 ;  /* 0x000000081b107e25 */ /* 0x000fe2000f8e0210 */
[----:B------:R-:W2:Y:S05]  /*0420*/  LDG.E.64 R12, desc[UR14][R6.64] ;  /* 0x0000000e060c7981 */ /* 0x000eaa000c1e1b00 */
[----:B------:R-:W2:Y:S01]  /*0430*/  LDG.E.64 R16, desc[UR14][R16.64] ;  /* 0x0000000e10107981 */ /* 0x000ea2000c1e1b00 */
[----:B------:R-:W-:Y:S01]  /*0440*/  DADD R18, R20, |R18| ;  /* 0x0000000014127229 */ /* 0x000fe20000000412 */
[----:B------:R-:W-:Y:S01]  /*0450*/  MOV R21, UR16 ;  /* 0x0000001000157c02 */ /* 0x000fe20008000f00 */
[----:B----4-:R-:W-:Y:S01]  /*0460*/  DMUL R14, R14, R10 ;  /* 0x0000000a0e0e7228 */ /* 0x010fe20000000000 */
[----:B------:R-:W-:Y:S01]  /*0470*/  IMAD.MOV.U32 R20, RZ, RZ, 0x8 ;  /* 0x00000008ff147424 */ /* 0x000fe200078e00ff */
[----:B------:R-:W3:Y:S02]  /*0480*/  LDG.E.64 R10, desc[UR14][R6.64+0x8] ;  /* 0x0000080e060a7981 */ /* 0x000ee4000c1e1b00 */
[----:B------:R-:W-:-:S04]  /*0490*/  IMAD.WIDE R8, R21, 0x28, R8 ;  /* 0x0000002815087825 */ /* 0x000fc800078e0208 */
[----:B------:R-:W-:Y:S02]  /*04a0*/  DADD R18, R18, |R14| ;  /* 0x0000000012127229 */ /* 0x000fe4000000040e */
[----:B------:R-:W3:Y:S01]  /*04b0*/  LDG.E.64 R8, desc[UR14][R8.64] ;  /* 0x0000000e08087981 */ /* 0x000ee2000c1e1b00 */
[----:B------:R-:W-:-:S04]  /*04c0*/  IMAD.WIDE R14, R27, R20, UR10 ;  /* 0x0000000a1b0e7e25 */ /* 0x000fc8000f8e0214 */
[----:B------:R-:W-:Y:S02]  /*04d0*/  IMAD.WIDE R20, R27, R20, UR12 ;  /* 0x0000000c1b147e25 */ /* 0x000fe4000f8e0214 */
[----:B------:R-:W4:Y:S04]  /*04e0*/  LDG.E.64 R14, desc[UR14][R14.64] ;  /* 0x0000000e0e0e7981 */ /* 0x000f28000c1e1b00 */
[----:B------:R-:W4:Y:S01]  /*04f0*/  LDG.E.64 R20, desc[UR14][R20.64] ;  /* 0x0000000e14147981 */ /* 0x000f22000c1e1b00 */
[----:B-----5:R-:W-:-:S03]  /*0500*/  DMUL R22, R22, R24 ;  /* 0x0000001816167228 */ /* 0x020fc60000000000 */
[----:B------:R-:W4:Y:S05]  /*0510*/  LDG.E.64 R24, desc[UR14][R6.64+0x10] ;  /* 0x0000100e06187981 */ /* 0x000f2a000c1e1b00 */
[----:B------:R-:W-:Y:S02]  /*0520*/  DADD R18, R18, |R22| ;  /* 0x0000000012127229 */ /* 0x000fe40000000416 */
[----:B------:R0:W5:Y:S01]  /*0530*/  LDG.E.64 R22, desc[UR14][R6.64+0x18] ;  /* 0x0000180e06167981 */ /* 0x000162000c1e1b00 */
[----:B--2---:R-:W-:-:S08]  /*0540*/  DMUL R12, R12, R16 ;  /* 0x000000100c0c7228 */ /* 0x004fd00000000000 */
[----:B------:R-:W-:Y:S02]  /*0550*/  DADD R12, R18, |R12| ;  /* 0x00000000120c7229 */ /* 0x000fe4000000040c */
[----:B---3--:R-:W-:Y:S01]  /*0560*/  DMUL R8, R10, R8 ;  /* 0x000000080a087228 */ /* 0x008fe20000000000 */
[----:B------:R-:W-:-:S07]  /*0570*/  UIADD3 UR4, UPT, UPT, UR4, 0x8, URZ ;  /* 0x0000000804047890 */ /* 0x000fce000fffe0ff */
[----:B------:R-:W-:Y:S01]  /*0580*/  DADD R8, R12, |R8| ;  /* 0x000000000c087229 */ /* 0x000fe20000000408 */
[----:B------:R-:W-:Y:S01]  /*0590*/  UISETP.NE.AND UP0, UPT, UR4, URZ, UPT ;  /* 0x000000ff0400728c */ /* 0x000fe2000bf05270 */
[----:B0-----:R-:W-:-:S04]  /*05a0*/  IADD3 R6, P0, PT, R6, 0x40, RZ ;  /* 0x0000004006067810 */ /* 0x001fc80007f1e0ff */
[----:B------:R-:W-:Y:S01]  /*05b0*/  IADD3.X R7, PT, PT, RZ, R7, RZ, P0, !PT ;  /* 0x00000007ff077210 */ /* 0x000fe200007fe4ff */
[----:B----4-:R-:W-:Y:S02]  /*05c0*/  DMUL R24, R24, R14 ;  /* 0x0000000e18187228 */ /* 0x010fe40000000000 */
[----:B-----5:R-:W-:-:S06]  /*05d0*/  DMUL R22, R22, R20 ;  /* 0x0000001416167228 */ /* 0x020fcc0000000000 */
[----:B------:R-:W-:-:S08]  /*05e0*/  DADD R8, R8, |R24| ;  /* 0x0000000008087229 */ /* 0x000fd00000000418 */
[----:B------:R-:W-:Y:S01]  /*05f0*/  DADD R16, R8, |R22| ;  /* 0x0000000008107229 */ /* 0x000fe20000000416 */
[----:B------:R-:W-:-:S05]  /*0600*/  MOV R8, UR16 ;  /* 0x0000001000087c02 */ /* 0x000fca0008000f00 */
[----:B------:R-:W-:Y:S01]  /*0610*/  IMAD R27, R8, 0x8, R27 ;  /* 0x00000008081b7824 */ /* 0x000fe200078e021b */
[----:B------:R-:W-:Y:S06]  /*0620*/  BRA.U UP0, `(.L_x_1) ;  /* 0xfffffffd00107547 */ /* 0x000fec000b83ffff */
[----:B------:R-:W-:-:S12]  /*0630*/  ULOP3.LUT UR4, UR16, 0x7ffffff8, URZ, 0xc0, !UPT ;  /* 0x7ffffff810047892 */ /* 0x000fd8000f8ec0ff */
.L_x_0:
[----:B------:R-:W-:-:S04]  /*0640*/  ULOP3.LUT UR8, UR16, 0x7, URZ, 0xc0, !UPT ;  /* 0x0000000710087892 */ /* 0x000fc8000f8ec0ff */
[----:B------:R-:W-:-:S09]  /*0650*/  UISETP.NE.AND UP0, UPT, UR8, URZ, UPT ;  /* 0x000000ff0800728c */ /* 0x000fd2000bf05270 */
[----:B------:R-:W-:Y:S05]  /*0660*/  BRA.U !UP0, `(.L_x_2) ;  /* 0x00000005082c7547 */ /* 0x000fea000b800000 */
[----:B------:R-:W-:Y:S01]  /*0670*/  UISETP.GE.U32.AND UP0, UPT, UR8, 0x4, UPT ;  /* 0x000000040800788c */ /* 0x000fe2000bf06070 */
[----:B------:R-:W-:Y:S01]  /*0680*/  IMAD R24, R3, UR16, RZ ;  /* 0x0000001003187c24 */ /* 0x000fe2000f8e02ff */
[----:B------:R-:W-:-:S04]  /*0690*/  ULOP3.LUT UR5, UR16, 0x3, URZ, 0xc0, !UPT ;  /* 0x0000000310057892 */ /* 0x000fc8000f8ec0ff */
[----:B------:R-:W-:-:S03]  /*06a0*/  UISETP.NE.AND UP1, UPT, UR5, URZ, UPT ;  /* 0x000000ff0500728c */ /* 0x000fc6000bf25270 */
[----:B------:R-:W-:Y:S08]  /*06b0*/  BRA.U !UP0, `(.L_x_3) ;  /* 0x0000000108847547 */ /* 0x000ff0000b800000 */
[----:B------:R-:W-:Y:S01]  /*06c0*/  MOV R9, UR4 ;  /* 0x0000000400097c02 */ /* 0x000fe20008000f00 */
[----:B------:R-:W-:Y:S01]  /*06d0*/  IMAD.U32 R29, RZ, RZ, UR16 ;  /* 0x00000010ff1d7e24 */ /* 0x000fe2000f8e00ff */
[C---:B------:R-:W-:Y:S02]  /*06e0*/  IADD3 R7, PT, PT, R24.reuse, UR4, RZ ;  /* 0x0000000418077c10 */ /* 0x040fe4000fffe0ff */
[----:B------:R-:W-:Y:S01]  /*06f0*/  MOV R23, 0x8 ;  /* 0x0000000800177802 */ /* 0x000fe20000000f00 */
[----:B------:R-:W-:Y:S01]  /*0700*/  IMAD R22, R9, UR16, R2 ;  /* 0x0000001009167c24 */ /* 0x000fe2000f8e0202 */
[----:B------:R-:W-:Y:S01]  /*0710*/  IADD3 R11, P0, PT, R24, UR4, RZ ;  /* 0x00000004180b7c10 */ /* 0x000fe2000ff1e0ff */
[----:B-----5:R-:W-:-:S03]  /*0720*/  IMAD.WIDE.U32 R6, R7, 0x8, R4 ;  /* 0x0000000807067825 */ /* 0x020fc600078e0004 */
[----:B------:R-:W-:Y:S01]  /*0730*/  IADD3.X R10, PT, PT, RZ, RZ, RZ, P0, !PT ;  /* 0x000000ffff0a7210 */ /* 0x000fe200007fe4ff */
[----:B------:R-:W-:Y:S01]  /*0740*/  IMAD.WIDE R22, R22, R23, UR6 ;  /* 0x0000000616167e25 */ /* 0x000fe2000f8e0217 */
[C---:B------:R-:W-:Y:S01]  /*0750*/  LEA R26, P0, R11.reuse, R4, 0x3 ;  /* 0x000000040b1a7211 */ /* 0x040fe200078018ff */
[----:B------:R-:W2:Y:S04]  /*0760*/  LDG.E.64 R6, desc[UR14][R6.64] ;  /* 0x0000000e06067981 */ /* 0x000ea8000c1e1b00 */
[----:B------:R-:W2:Y:S01]  /*0770*/  LDG.E.64 R8, desc[UR14][R22.64] ;  /* 0x0000000e16087981 */ /* 0x000ea2000c1e1b00 */
[----:B------:R-:W-:Y:S01]  /*0780*/  LEA.HI.X R27, R11, R5, R10, 0x3, P0 ;  /* 0x000000050b1b7211 */ /* 0x000fe200000f1c0a */
[----:B------:R-:W-:Y:S01]  /*0790*/  IMAD.WIDE R28, R29, 0x8, R22 ;  /* 0x000000081d1c7825 */ /* 0x000fe200078e0216 */
[----:B------:R-:W-:-:S03]  /*07a0*/  MOV R15, UR16 ;  /* 0x00000010000f7c02 */ /* 0x000fc60008000f00 */
[----:B------:R-:W3:Y:S04]  /*07b0*/  LDG.E.64 R10, desc[UR14][R26.64+0x8] ;  /* 0x0000080e1a0a7981 */ /* 0x000ee8000c1e1b00 */
[----:B------:R0:W3:Y:S01]  /*07c0*/  LDG.E.64 R12, desc[UR14][R28.64] ;  /* 0x0000000e1c0c7981 */ /* 0x0000e2000c1e1b00 */
[----:B------:R-:W-:-:S03]  /*07d0*/  MOV R21, UR16 ;  /* 0x0000001000157c02 */ /* 0x000fc60008000f00 */
[----:B------:R-:W4:Y:S01]  /*07e0*/  LDG.E.64 R22, desc[UR14][R26.64+0x18] ;  /* 0x0000180e1a167981 */ /* 0x000f22000c1e1b00 */
[----:B0-----:R-:W-:-:S03]  /*07f0*/  IMAD.WIDE R28, R15, 0x8, R28 ;  /* 0x000000080f1c7825 */ /* 0x001fc600078e021c */
[----:B------:R-:W4:Y:S04]  /*0800*/  LDG.E.64 R14, desc[UR14][R26.64+0x10] ;  /* 0x0000100e1a0e7981 */ /* 0x000f28000c1e1b00 */
[----:B------:R-:W4:Y:S01]  /*0810*/  LDG.E.64 R18, desc[UR14][R28.64] ;  /* 0x0000000e1c127981 */ /* 0x000f22000c1e1b00 */
[----:B------:R-:W-:-:S06]  /*0820*/  IMAD.WIDE R20, R21, 0x8, R28 ;  /* 0x0000000815147825 */ /* 0x000fcc00078e021c */
[----:B------:R-:W4:Y:S01]  /*0830*/  LDG.E.64 R20, desc[UR14][R20.64] ;  /* 0x0000000e14147981 */ /* 0x000f22000c1e1b00 */
[----:B------:R-:W-:Y:S01]  /*0840*/  UIADD3 UR4, UPT, UPT, UR4, 0x4, URZ ;  /* 0x0000000404047890 */ /* 0x000fe2000fffe0ff */
[----:B--2---:R-:W-:-:S08]  /*0850*/  DMUL R6, R6, R8 ;  /* 0x0000000806067228 */ /* 0x004fd00000000000 */
[----:B------:R-:W-:Y:S02]  /*0860*/  DADD R6, R16, |R6| ;  /* 0x0000000010067229 */ /* 0x000fe40000000406 */
[----:B---3--:R-:W-:-:S08]  /*0870*/  DMUL R10, R10, R12 ;  /* 0x0000000c0a0a7228 */ /* 0x008fd00000000000 */
[----:B------:R-:W-:Y:S02]  /*0880*/  DADD R6, R6, |R10| ;  /* 0x0000000006067229 */ /* 0x000fe4000000040a */
[----:B----4-:R-:W-:Y:S02]  /*0890*/  DMUL R14, R14, R18 ;  /* 0x000000120e0e7228 */ /* 0x010fe40000000000 */
[----:B------:R-:W-:-:S06]  /*08a0*/  DMUL R22, R22, R20 ;  /* 0x0000001416167228 */ /* 0x000fcc0000000000 */
[----:B------:R-:W-:-:S08]  /*08b0*/  DADD R6, R6, |R14| ;  /* 0x0000000006067229 */ /* 0x000fd0000000040e */
[----:B------:R-:W-:-:S11]  /*08c0*/  DADD R16, R6, |R22| ;  /* 0x0000000006107229 */ /* 0x000fd60000000416 */
.L_x_3:
[----:B------:R-:W-:Y:S05]  /*08d0*/  BRA.U !UP1, `(.L_x_2) ;  /* 0x0000000109907547 */ /* 0x000fea000b800000 */
[----:B------:R-:W-:Y:S01]  /*08e0*/  UISETP.NE.AND UP0, UPT, UR5, 0x1, UPT ;  /* 0x000000010500788c */ /* 0x000fe2000bf05270 */
[----:B------:R-:W-:Y:S01]  /*08f0*/  IMAD.U32 R7, RZ, RZ, UR4 ;  /* 0x00000004ff077e24 */ /* 0x000fe2000f8e00ff */
[----:B------:R-:W-:Y:S01]  /*0900*/  ULOP3.LUT UR5, UR16, 0x1, URZ, 0xc0, !UPT ;  /* 0x0000000110057892 */ /* 0x000fe2000f8ec0ff */
[----:B------:R-:W-:-:S03]  /*0910*/  MOV R11, 0x8 ;  /* 0x00000008000b7802 */ /* 0x000fc60000000f00 */
[----:B------:R-:W-:Y:S01]  /*0920*/  PLOP3.LUT P1, PT, PT, PT, UP0, 0x80, 0x8 ;  /* 0x000000000008781c */ /* 0x000fe20003f2f008 */
[----:B------:R-:W-:-:S06]  /*0930*/  UISETP.NE.U32.AND UP1, UPT, UR5, 0x1, UPT ;  /* 0x000000010500788c */ /* 0x000fcc000bf25070 */
[----:B------:R-:W-:-:S06]  /*0940*/  PLOP3.LUT P0, PT, PT, PT, UP1, 0x80, 0x8 ;  /* 0x000000000008781c */ /* 0x000fcc0003f0f018 */
[----:B------:R-:W-:Y:S01]  /*0950*/  @P1 IMAD R6, R7, UR16, R2 ;  /* 0x0000001007061c24 */ /* 0x000fe2000f8e0202 */
[C---:B------:R-:W-:Y:S02]  /*0960*/  @P1 IADD3 R9, PT, PT, R24.reuse, UR4, RZ ;  /* 0x0000000418091c10 */ /* 0x040fe4000fffe0ff */
[----:B------:R-:W-:Y:S01]  /*0970*/  @P1 IADD3 R13, P2, PT, R24, UR4, RZ ;  /* 0x00000004180d1c10 */ /* 0x000fe2000ff5e0ff */
[----:B------:R-:W-:Y:S01]  /*0980*/  @P1 IMAD.WIDE R6, R6, R11, UR6 ;  /* 0x0000000606061e25 */ /* 0x000fe2000f8e020b */
[----:B------:R-:W-:Y:S01]  /*0990*/  MOV R11, UR16 ;  /* 0x00000010000b7c02 */ /* 0x000fe20008000f00 */
[----:B------:R-:W-:Y:S02]  /*09a0*/  @UP0 UIADD3 UR4, UPT, UPT, UR4, 0x2, URZ ;  /* 0x0000000204040890 */ /* 0x000fe4000fffe0ff */
[----:B-----5:R-:W-:-:S04]  /*09b0*/  @P1 IMAD.WIDE.U32 R8, R9, 0x8, R4 ;  /* 0x0000000809081825 */ /* 0x020fc800078e0004 */
[----:B------:R-:W-:Y:S01]  /*09c0*/  @P1 IMAD.X R14, RZ, RZ, RZ, P2 ;  /* 0x000000ffff0e1224 */ /* 0x000fe200010e06ff */
[----:B------:R-:W-:Y:S01]  /*09d0*/  @P1 LEA R12, P2, R13, R4, 0x3 ;  /* 0x000000040d0c1211 */ /* 0x000fe200078418ff */
[----:B------:R-:W-:Y:S01]  /*09e0*/  @P1 IMAD.WIDE R10, R11, 0x8, R6 ;  /* 0x000000080b0a1825 */ /* 0x000fe200078e0206 */
[----:B------:R-:W2:Y:S03]  /*09f0*/  @P1 LDG.E.64 R8, desc[UR14][R8.64] ;  /* 0x0000000e08081981 */ /* 0x000ea6000c1e1b00 */
[----:B------:R-:W-:Y:S01]  /*0a00*/  HFMA2 R21, -RZ, RZ, 0, 4.76837158203125e-07 ;  /* 0x00000008ff157431 */ /* 0x000fe200000001ff */
[----:B------:R-:W-:Y:S01]  /*0a10*/  @P1 LEA.HI.X R13, R13, R5, R14, 0x3, P2 ;  /* 0x000000050d0d1211 */ /* 0x000fe200010f1c0e */
[----:B------:R-:W2:Y:S01]  /*0a20*/  @P1 LDG.E.64 R6, desc[UR14][R6.64] ;  /* 0x0000000e06061981 */ /* 0x000ea2000c1e1b00 */
[----:B------:R-:W-:Y:S02]  /*0a30*/  MOV R19, UR4 ;  /* 0x0000000400137c02 */ /* 0x000fe40008000f00 */
[----:B------:R-:W-:Y:S01]  /*0a40*/  @!P0 IADD3 R15, PT, PT, R24, UR4, RZ ;  /* 0x00000004180f8c10 */ /* 0x000fe2000fffe0ff */
[----:B------:R-:W3:Y:S02]  /*0a50*/  @P1 LDG.E.64 R10, desc[UR14][R10.64] ;  /* 0x0000000e0a0a1981 */ /* 0x000ee4000c1e1b00 */
[----:B------:R-:W-:-:S02]  /*0a60*/  @!P0 IMAD R14, R19, UR16, R2 ;  /* 0x00000010130e8c24 */ /* 0x000fc4000f8e0202 */
[----:B------:R-:W3:Y:S01]  /*0a70*/  @P1 LDG.E.64 R12, desc[UR14][R12.64+0x8] ;  /* 0x0000080e0c0c1981 */ /* 0x000ee2000c1e1b00 */
[----:B------:R-:W-:-:S04]  /*0a80*/  @!P0 IMAD.WIDE.U32 R4, R15, 0x8, R4 ;  /* 0x000000080f048825 */ /* 0x000fc800078e0004 */
[----:B------:R-:W-:Y:S02]  /*0a90*/  @!P0 IMAD.WIDE R14, R14, R21, UR6 ;  /* 0x000000060e0e8e25 */ /* 0x000fe4000f8e0215 */
[----:B------:R-:W4:Y:S04]  /*0aa0*/  @!P0 LDG.E.64 R4, desc[UR14][R4.64] ;  /* 0x0000000e04048981 */ /* 0x000f28000c1e1b00 */
[----:B------:R-:W4:Y:S01]  /*0ab0*/  @!P0 LDG.E.64 R14, desc[UR14][R14.64] ;  /* 0x0000000e0e0e8981 */ /* 0x000f22000c1e1b00 */
[----:B--2---:R-:W-:Y:S02]  /*0ac0*/  @P1 DMUL R6, R8, R6 ;  /* 0x0000000608061228 */ /* 0x004fe40000000000 */
[----:B---3--:R-:W-:-:S06]  /*0ad0*/  @P1 DMUL R8, R12, R10 ;  /* 0x0000000a0c081228 */ /* 0x008fcc0000000000 */
[----:B------:R-:W-:-:S08]  /*0ae0*/  @P1 DADD R6, R16, |R6| ;  /* 0x0000000010061229 */ /* 0x000fd00000000406 */
[----:B------:R-:W-:Y:S02]  /*0af0*/  @P1 DADD R16, R6, |R8| ;  /* 0x0000000006101229 */ /* 0x000fe40000000408 */
[----:B----4-:R-:W-:-:S08]  /*0b00*/  @!P0 DMUL R6, R4, R14 ;  /* 0x0000000e04068228 */ /* 0x010fd00000000000 */
[----:B------:R-:W-:-:S11]  /*0b10*/  @!P0 DADD R16, R16, |R6| ;  /* 0x0000000010108229 */ /* 0x000fd60000000406 */
.L_x_2:
[----:B------:R-:W0:Y:S01]  /*0b20*/  LDCU.64 UR4, c[0x0][0x3a8] ;  /* 0x00007500ff0477ac */ /* 0x000e220008000a00 */
[----:B-----5:R-:W0:Y:S01]  /*0b30*/  I2F.F64.U32 R4, UR16 ;  /* 0x0000001000047d12 */ /* 0x020e220008201800 */
[----:B------:R-:W1:Y:S01]  /*0b40*/  LDC.64 R6, c[0x0][0x398] ;  /* 0x0000e600ff067b82 */ /* 0x000e620000000a00 */
[----:B------:R-:W-:-:S04]  /*0b50*/  IMAD R3, R0, UR16, R3 ;  /* 0x0000001000037c24 */ /* 0x000fc8000f8e0203 */
[----:B------:R-:W-:Y:S01]  /*0b60*/  IMAD R3, R3, UR16, R2 ;  /* 0x0000001003037c24 */ /* 0x000fe2000f8e0202 */
[----:B0-----:R-:W-:-:S08]  /*0b70*/  DMUL R4, R4, UR4 ;  /* 0x0000000404047c28 */ /* 0x001fd00008000000 */
[----:B------:R-:W-:Y:S01]  /*0b80*/  DMUL R4, R4, R16 ;  /* 0x0000001004047228 */ /* 0x000fe20000000000 */
[----:B-1----:R-:W-:-:S06]  /*0b90*/  IMAD.WIDE R2, R3, 0x8, R6 ;  /* 0x0000000803027825 */ /* 0x002fcc00078e0206 */
[----:B------:R-:W-:Y:S01]  /*0ba0*/  STG.E.64 desc[UR14][R2.64], R4 ;  /* 0x0000000402007986 */ /* 0x000fe2000c101b0e */
[----:B------:R-:W-:Y:S05]  /*0bb0*/  EXIT ;  /* 0x000000000000794d */ /* 0x000fea0003800000 */
.L_x_4:
[----:B------:R-:W-:-:S00]  /*0bc0*/  BRA `(.L_x_4) ;  /* 0xfffffffc00fc7947 */ /* 0x000fc0000383ffff */
[----:B------:R-:W-:-:S00]  /*0bd0*/  NOP ;  /* 0x0000000000007918 */ /* 0x000fc00000000000 */
        /* <DEDUP_REMOVED lines=10> */
.L_x_10:


//--------------------- .text._Z28gpu_batched_mmm_ground_truthPPdS0_S0_ii --------------------------
	.section	.text._Z28gpu_batched_mmm_ground_truthPPdS0_S0_ii,"ax",@progbits
	.align	128
        .global         _Z28gpu_batched_mmm_ground_truthPPdS0_S0_ii
        .type           _Z28gpu_batched_mmm_ground_truthPPdS0_S0_ii,@function
        .size           _Z28gpu_batched_mmm_ground_truthPPdS0_S0_ii,(.L_x_11 - _Z28gpu_batched_mmm_ground_truthPPdS0_S0_ii)
        .other          _Z28gpu_batched_mmm_ground_truthPPdS0_S0_ii,@"STO_CUDA_ENTRY STV_DEFAULT"
_Z28gpu_batched_mmm_ground_truthPPdS0_S0_ii:
.text._Z28gpu_batched_mmm_ground_truthPPdS0_S0_ii:
        /* <DEDUP_REMOVED lines=17> */
[----:B------:R-:W2:Y:S08]  /*0110*/  LDC.64 R2, c[0x0][0x380] ;  /* 0x0000e000ff027b82 */ /* 0x000eb00000000a00 */
[----:B------:R-:W3:Y:S01]  /*0120*/  LDC.64 R4, c[0x0][0x390] ;  /* 0x0000e400ff047b82 */ /* 0x000ee20000000a00 */
[----:B0-----:R-:W-:-:S06]  /*0130*/  IMAD.WIDE.U32 R6, R9, 0x8, R6 ;  /* 0x0000000809067825 */ /* 0x001fcc00078e0006 */
[----:B-1----:R-:W4:Y:S01]  /*0140*/  LDG.E.64 R6, desc[UR16][R6.64] ;  /* 0x0000001006067981 */ /* 0x002f22000c1e1b00 */
[----:B--2---:R-:W-:-:S06]  /*0150*/  IMAD.WIDE.U32 R2, R9, 0x8, R2 ;  /* 0x0000000809027825 */ /* 0x004fcc00078e0002 */
[----:B------:R-:W5:Y:S01]  /*0160*/  LDG.E.64 R2, desc[UR16][R2.64] ;  /* 0x0000001002027981 */ /* 0x000f62000c1e1b00 */
[----:B---3--:R-:W-:-:S06]  /*0170*/  IMAD.WIDE.U32 R4, R9, 0x8, R4 ;  /* 0x0000000809047825 */ /* 0x008fcc00078e0004 */
[----:B------:R-:W5:Y:S01]  /*0180*/  LDG.E.64 R4, desc[UR16][R4.64] ;  /* 0x0000001004047981 */ /* 0x000f62000c1e1b00 */
[----:B------:R-:W-:Y:S02]  /*0190*/  UISETP.GE.U32.AND UP0, UPT, UR18, 0x8, UPT ;  /* 0x000000081200788c */ /* 0x000fe4000bf06070 */
[----:B------:R-:W-:Y:S01]  /*01a0*/  IMAD R19, R19, UR18, RZ ;  /* 0x0000001213137c24 */ /* 0x000fe2000f8e02ff */
[----:B------:R-:W-:Y:S01]  /*01b0*/  CS2R R16, SRZ ;  /* 0x0000000000107805 */ /* 0x000fe2000001ff00 */
[----:B------:R-:W-:Y:S01]  /*01c0*/  UMOV UR4, URZ ;  /* 0x000000ff00047c82 */ /* 0x000fe20008000000 */
[----:B----4-:R-:W-:Y:S02]  /*01d0*/  R2UR UR6, R6 ;  /* 0x00000000060672ca */ /* 0x010fe400000e0000 */
        /* <DEDUP_REMOVED lines=11> */
[----:B------:R-:W-:-:S02]  /*0290*/  UIMAD.WIDE UR14, UR18, 0x38, UR6 ;  /* 0x00000038120e78a5 */ /* 0x000fc4000f8e0206 */
[----:B------:R-:W-:-:S12]  /*02a0*/  UIADD3 UR4, UPT, UPT, -UR4, URZ, URZ ;  /* 0x000000ff04047290 */ /* 0x000fd8000fffe1ff */
.L_x_6:
[----:B------:R-:W-:Y:S01]  /*02b0*/  IMAD.MOV.U32 R15, RZ, RZ, 0x8 ;  /* 0x00000008ff0f7424 */ /* 0x000fe200078e00ff */
[----:B------:R-:W-:Y:S01]  /*02c0*/  MOV R6, R12 ;  /* 0x0000000c00067202 */ /* 0x000fe20000000f00 */
[----:B------:R-:W-:Y:S01]  /*02d0*/  IMAD.U32 R25, RZ, RZ, UR18 ;  /* 0x00000012ff197e24 */ /* 0x000fe2000f8e00ff */
[----:B------:R-:W-:Y:S01]  /*02e0*/  MOV R7, R13 ;  /* 0x0000000d00077202 */ /* 0x000fe20000000f00 */
[----:B------:R-:W-:-:S04]  /*02f0*/  IMAD.WIDE R14, R18, R15, UR6 ;  /* 0x00000006120e7e25 */ /* 0x000fc8000f8e020f */
[----:B------:R-:W2:Y:S04]  /*0300*/  LDG.E.64 R10, desc[UR16][R6.64+-0x20] ;  /* 0xffffe010060a7981 */ /* 0x000ea8000c1e1b00 */
[----:B------:R0:W2:Y:S01]  /*0310*/  LDG.E.64 R12, desc[UR16][R14.64] ;  /* 0x000000100e0c7981 */ /* 0x0000a2000c1e1b00 */
[----:B------:R-:W-:-:S03]  /*0320*/  IMAD.WIDE R24, R25, 0x8, R14 ;  /* 0x0000000819187825 */ /* 0x000fc600078e020e */
[----:B------:R-:W3:Y:S04]  /*0330*/  LDG.E.64 R8, desc[UR16][R6.64+-0x18] ;  /* 0xffffe81006087981 */ /* 0x000ee8000c1e1b00 */
[----:B------:R-:W3:Y:S01]  /*0340*/  LDG.E.64 R24, desc[UR16][R24.64] ;  /* 0x0000001018187981 */ /* 0x000ee2000c1e1b00 */
[----:B------:R-:W-:Y:S01]  /*0350*/  HFMA2 R21, -RZ, RZ, 0, 4.76837158203125e-07 ;  /* 0x00000008ff157431 */ /* 0x000fe200000001ff */
[----:B------:R-:W-:Y:S01]  /*0360*/  UIMAD.WIDE UR20, UR18, 0x10, UR6 ;  /* 0x00000010121478a5 */ /* 0x000fe2000f8e0206 */
[----:B------:R-:W-:Y:S01]  /*0370*/  MOV R27, 0x8 ;  /* 0x00000008001b7802 */ /* 0x000fe20000000f00 */
[----:B------:R-:W4:Y:S04]  /*0380*/  LDG.E.64 R22, desc[UR16][R6.64+-0x10] ;  /* 0xfffff01006167981 */ /* 0x000f28000c1e1b00 */
[----:B------:R-:W-:Y:S01]  /*0390*/  IMAD.WIDE R20, R18, R21, UR20 ;  /* 0x0000001412147e25 */ /* 0x000fe2000f8e0215 */
[----:B------:R-:W-:-:S05]  /*03a0*/  UIMAD.WIDE UR20, UR18, 0x18, UR6 ;  /* 0x00000018121478a5 */ /* 0x000fca000f8e0206 */
[----:B------:R-:W4:Y:S01]  /*03b0*/  LDG.E.64 R20, desc[UR16][R20.64] ;  /* 0x0000001014147981 */ /* 0x000f22000c1e1b00 */
[----:B0-----:R-:W-:-:S06]  /*03c0*/  IMAD.WIDE R14, R18, R27, UR20 ;  /* 0x00000014120e7e25 */ /* 0x001fcc000f8e021b */
[----:B------:R-:W5:Y:S01]  /*03d0*/  LDG.E.64 R14, desc[UR16][R14.64] ;  /* 0x000000100e0e7981 */ /* 0x000f62000c1e1b00 */
[----:B--2---:R-:W-:Y:S01]  /*03e0*/  DFMA R16, R10, R12, R16 ;  /* 0x0000000c0a10722b */ /* 0x004fe20000000010 */
[----:B------:R-:W-:Y:S02]  /*03f0*/  IMAD.MOV.U32 R11, RZ, RZ, 0x8 ;  /* 0x00000008ff0b7424 */ /* 0x000fe400078e00ff */
[----:B------:R-:W5:Y:S02]  /*0400*/  LDG.E.64 R12, desc[UR16][R6.64+-0x8] ;  /* 0xfffff810060c7981 */ /* 0x000f64000c1e1b00 */
[----:B------:R-:W-:-:S03]  /*0410*/  IMAD.WIDE R10, R18, R11, UR8 ;  /* 0x00000008120a7e25 */ /* 0x000fc6000f8e020b */
[----:B---3--:R-:W-:Y:S01]  /*0420*/  DFMA R24, R8, R24, R16 ;  /* 0x000000180818722b */ /* 0x008fe20000000010 */
[----:B------:R-:W2:Y:S04]  /*0430*/  LDG.E.64 R8, desc[UR16][R6.64] ;  /* 0x0000001006087981 */ /* 0x000ea8000c1e1b00 */
[----:B------:R-:W2:Y:S01]  /*0440*/  LDG.E.64 R10, desc[UR16][R10.64] ;  /* 0x000000100a0a7981 */ /* 0x000ea2000c1e1b00 */
[----:B------:R-:W-:-:S05]  /*0450*/  MOV R17, 0x8 ;  /* 0x0000000800117802 */ /* 0x000fca0000000f00 */
[----:B------:R-:W-:Y:S01]  /*0460*/  IMAD.WIDE R16, R18, R17, UR10 ;  /* 0x0000000a12107e25 */ /* 0x000fe2000f8e0211 */
[----:B----4-:R-:W-:-:S05]  /*0470*/  DFMA R22, R22, R20, R24 ;  /* 0x000000141616722b */ /* 0x010fca0000000018 */
[----:B------:R-:W3:Y:S01]  /*0480*/  LDG.E.64 R16, desc[UR16][R16.64] ;  /* 0x0000001010107981 */ /* 0x000ee2000c1e1b00 */
[----:B------:R-:W-:-:S03]  /*0490*/  MOV R25, 0x8 ;  /* 0x0000000800197802 */ /* 0x000fc60000000f00 */
[----:B------:R-:W3:Y:S02]  /*04a0*/  LDG.E.64 R20, desc[UR16][R6.64+0x8] ;  /* 0x0000081006147981 */ /* 0x000ee4000c1e1b00 */
[----:B------:R-:W-:-:S06]  /*04b0*/  IMAD.WIDE R24, R18, R25, UR12 ;  /* 0x0000000c12187e25 */ /* 0x000fcc000f8e0219 */
[----:B------:R-:W4:Y:S01]  /*04c0*/  LDG.E.64 R24, desc[UR16][R24.64] ;  /* 0x0000001018187981 */ /* 0x000f22000c1e1b00 */
[----:B-----5:R-:W-:Y:S01]  /*04d0*/  DFMA R14, R12, R14, R22 ;  /* 0x0000000e0c0e722b */ /* 0x020fe20000000016 */
[----:B------:R-:W-:Y:S02]  /*04e0*/  IMAD.MOV.U32 R23, RZ, RZ, 0x8 ;  /* 0x00000008ff177424 */ /* 0x000fe400078e00ff */
[----:B------:R-:W4:Y:S02]  /*04f0*/  LDG.E.64 R12, desc[UR16][R6.64+0x10] ;  /* 0x00001010060c7981 */ /* 0x000f24000c1e1b00 */
[----:B------:R-:W-:-:S03]  /*0500*/  IMAD.WIDE R22, R18, R23, UR14 ;  /* 0x0000000e12167e25 */ /* 0x000fc6000f8e0217 */
[----:B--2---:R-:W-:-:S03]  /*0510*/  DFMA R10, R8, R10, R14 ;  /* 0x0000000a080a722b */ /* 0x004fc6000000000e */
[----:B------:R-:W2:Y:S04]  /*0520*/  LDG.E.64 R22, desc[UR16][R22.64] ;  /* 0x0000001016167981 */ /* 0x000ea8000c1e1b00 */
[----:B------:R-:W2:Y:S01]  /*0530*/  LDG.E.64 R8, desc[UR16][R6.64+0x18] ;  /* 0x0000181006087981 */ /* 0x000ea2000c1e1b00 */
[----:B------:R-:W-:Y:S01]  /*0540*/  UIADD3 UR4, UPT, UPT, UR4, 0x8, URZ ;  /* 0x0000000804047890 */ /* 0x000fe2000fffe0ff */
[----:B---3--:R-:W-:-:S03]  /*0550*/  DFMA R10, R20, R16, R10 ;  /* 0x00000010140a722b */ /* 0x008fc6000000000a */
[----:B------:R-:W-:-:S05]  /*0560*/  UISETP.NE.AND UP0, UPT, UR4, URZ, UPT ;  /* 0x000000ff0400728c */ /* 0x000fca000bf05270 */
[----:B----4-:R-:W-:Y:S01]  /*0570*/  DFMA R10, R12, R24, R10 ;  /* 0x000000180c0a722b */ /* 0x010fe2000000000a */
[----:B------:R-:W-:-:S05]  /*0580*/  IADD3 R12, P0, PT, R6, 0x40, RZ ;  /* 0x00000040060c7810 */ /* 0x000fca0007f1e0ff */
[----:B------:R-:W-:Y:S02]  /*0590*/  IMAD.X R13, RZ, RZ, R7, P0 ;  /* 0x000000ffff0d7224 */ /* 0x000fe400000e0607 */
[----:B--2---:R-:W-:Y:S01]  /*05a0*/  DFMA R16, R8, R22, R10 ;  /* 0x000000160810722b */ /* 0x004fe2000000000a */
[----:B------:R-:W-:-:S04]  /*05b0*/  MOV R9, UR18 ;  /* 0x0000001200097c02 */ /* 0x000fc80008000f00 */
[----:B------:R-:W-:Y:S01]  /*05c0*/  LEA R18, R9, R18, 0x3 ;  /* 0x0000001209127211 */ /* 0x000fe200078e18ff */
[----:B------:R-:W-:Y:S06]  /*05d0*/  BRA.U UP0, `(.L_x_6) ;  /* 0xfffffffd00347547 */ /* 0x000fec000b83ffff */
[----:B------:R-:W-:-:S12]  /*05e0*/  ULOP3.LUT UR4, UR18, 0x7ffffff8, URZ, 0xc0, !UPT ;  /* 0x7ffffff812047892 */ /* 0x000fd8000f8ec0ff */
.L_x_5:
[----:B------:R-:W-:-:S04]  /*05f0*/  ULOP3.LUT UR8, UR18, 0x7, URZ, 0xc0, !UPT ;  /* 0x0000000712087892 */ /* 0x000fc8000f8ec0ff */
[----:B------:R-:W-:-:S09]  /*0600*/  UISETP.NE.AND UP0, UPT, UR8, URZ, UPT ;  /* 0x000000ff0800728c */ /* 0x000fd2000bf05270 */
[----:B------:R-:W-:Y:S05]  /*0610*/  BRA.U !UP0, `(.L_x_7) ;  /* 0x00000005080c7547 */ /* 0x000fea000b800000 */
[----:B------:R-:W-:Y:S02]  /*0620*/  UISETP.GE.U32.AND UP0, UPT, UR8, 0x4, UPT ;  /* 0x000000040800788c */ /* 0x000fe4000bf06070 */
[----:B------:R-:W-:-:S04]  /*0630*/  ULOP3.LUT UR5, UR18, 0x3, URZ, 0xc0, !UPT ;  /* 0x0000000312057892 */ /* 0x000fc8000f8ec0ff */
[----:B------:R-:W-:-:S03]  /*0640*/  UISETP.NE.AND UP1, UPT, UR5, URZ, UPT ;  /* 0x000000ff0500728c */ /* 0x000fc6000bf25270 */
[----:B------:R-:W-:Y:S08]  /*0650*/  BRA.U !UP0, `(.L_x_8) ;  /* 0x0000000108747547 */ /* 0x000ff0000b800000 */
[----:B------:R-:W-:Y:S01]  /*0660*/  MOV R9, UR4 ;  /* 0x0000000400097c02 */ /* 0x000fe20008000f00 */
[----:B------:R-:W-:Y:S01]  /*0670*/  IMAD.MOV.U32 R25, RZ, RZ, 0x8 ;  /* 0x00000008ff197424 */ /* 0x000fe200078e00ff */
[C---:B------:R-:W-:Y:S02]  /*0680*/  IADD3 R7, PT, PT, R19.reuse, UR4, RZ ;  /* 0x0000000413077c10 */ /* 0x040fe4000fffe0ff */
[----:B------:R-:W-:Y:S01]  /*0690*/  IADD3 R11, P0, PT, R19, UR4, RZ ;  /* 0x00000004130b7c10 */ /* 0x000fe2000ff1e0ff */
[----:B------:R-:W-:Y:S01]  /*06a0*/  IMAD R24, R9, UR18, R0 ;  /* 0x0000001209187c24 */ /* 0x000fe2000f8e0200 */
[----:B------:R-:W-:Y:S01]  /*06b0*/  MOV R29, UR18 ;  /* 0x00000012001d7c02 */ /* 0x000fe20008000f00 */
[----:B-----5:R-:W-:Y:S01]  /*06c0*/  IMAD.WIDE.U32 R6, R7, 0x8, R2 ;  /* 0x0000000807067825 */ /* 0x020fe200078e0002 */
[----:B------:R-:W-:Y:S02]  /*06d0*/  IADD3.X R10, PT, PT, RZ, RZ, RZ, P0, !PT ;  /* 0x000000ffff0a7210 */ /* 0x000fe400007fe4ff */
[----:B------:R-:W-:Y:S01]  /*06e0*/  LEA R22, P0, R11, R2, 0x3 ;  /* 0x000000020b167211 */ /* 0x000fe200078018ff */
[----:B------:R-:W-:-:S02]  /*06f0*/  IMAD.WIDE R24, R24, R25, UR6 ;  /* 0x0000000618187e25 */ /* 0x000fc4000f8e0219 */
[----:B------:R-:W2:Y:S01]  /*0700*/  LDG.E.64 R6, desc[UR16][R6.64] ;  /* 0x0000001006067981 */ /* 0x000ea2000c1e1b00 */
[----:B------:R-:W-:-:S03]  /*0710*/  LEA.HI.X R23, R11, R3, R10, 0x3, P0 ;  /* 0x000000030b177211 */ /* 0x000fc600000f1c0a */
[----:B------:R-:W2:Y:S01]  /*0720*/  LDG.E.64 R8, desc[UR16][R24.64] ;  /* 0x0000001018087981 */ /* 0x000ea2000c1e1b00 */
[----:B------:R-:W-:-:S03]  /*0730*/  IMAD.WIDE R28, R29, 0x8, R24 ;  /* 0x000000081d1c7825 */ /* 0x000fc600078e0218 */
[----:B------:R-:W3:Y:S01]  /*0740*/  LDG.E.64 R14, desc[UR16][R22.64+0x8] ;  /* 0x00000810160e7981 */ /* 0x000ee2000c1e1b00 */
[----:B------:R-:W-:-:S03]  /*0750*/  IMAD.U32 R11, RZ, RZ, UR18 ;  /* 0x00000012ff0b7e24 */ /* 0x000fc6000f8e00ff */
        /* <DEDUP_REMOVED lines=9> */
[----:B--2---:R-:W-:-:S08]  /*07f0*/  DFMA R6, R6, R8, R16 ;  /* 0x000000080606722b */ /* 0x004fd00000000010 */
[----:B---3--:R-:W-:-:S08]  /*0800*/  DFMA R6, R14, R20, R6 ;  /* 0x000000140e06722b */ /* 0x008fd00000000006 */
[----:B----4-:R-:W-:-:S08]  /*0810*/  DFMA R6, R10, R12, R6 ;  /* 0x0000000c0a06722b */ /* 0x010fd00000000006 */
[----:B------:R-:W-:-:S11]  /*0820*/  DFMA R16, R24, R26, R6 ;  /* 0x0000001a1810722b */ /* 0x000fd60000000006 */
.L_x_8:
[----:B------:R-:W-:Y:S05]  /*0830*/  BRA.U !UP1, `(.L_x_7) ;  /* 0x0000000109847547 */ /* 0x000fea000b800000 */
[----:B------:R-:W-:Y:S01]  /*0840*/  UISETP.NE.AND UP0, UPT, UR5, 0x1, UPT ;  /* 0x000000010500788c */ /* 0x000fe2000bf05270 */
[----:B------:R-:W-:Y:S01]  /*0850*/  MOV R11, UR4 ;  /* 0x00000004000b7c02 */ /* 0x000fe20008000f00 */
[----:B------:R-:W-:Y:S01]  /*0860*/  ULOP3.LUT UR5, UR18, 0x1, URZ, 0xc0, !UPT ;  /* 0x0000000112057892 */ /* 0x000fe2000f8ec0ff */
[----:B------:R-:W-:Y:S01]  /*0870*/  IMAD.MOV.U32 R21, RZ, RZ, 0x8 ;  /* 0x00000008ff157424 */ /* 0x000fe200078e00ff */
[----:B------:R-:W-:Y:S02]  /*0880*/  MOV R15, UR18 ;  /* 0x00000012000f7c02 */ /* 0x000fe40008000f00 */
[----:B------:R-:W-:Y:S01]  /*0890*/  PLOP3.LUT P1, PT, PT, PT, UP0, 0x80, 0x8 ;  /* 0x000000000008781c */ /* 0x000fe20003f2f008 */
[----:B------:R-:W-:-:S06]  /*08a0*/  UISETP.NE.U32.AND UP1, UPT, UR5, 0x1, UPT ;  /* 0x000000010500788c */ /* 0x000fcc000bf25070 */
[----:B------:R-:W-:-:S06]  /*08b0*/  PLOP3.LUT P0, PT, PT, PT, UP1, 0x80, 0x8 ;  /* 0x000000000008781c */ /* 0x000fcc0003f0f018 */
[----:B------:R-:W-:Y:S01]  /*08c0*/  @P1 IADD3 R7, PT, PT, R19, UR4, RZ ;  /* 0x0000000413071c10 */ /* 0x000fe2000fffe0ff */
[----:B------:R-:W-:Y:S01]  /*08d0*/  @P1 IMAD R20, R11, UR18, R0 ;  /* 0x000000120b141c24 */ /* 0x000fe2000f8e0200 */
[----:B------:R-:W-:Y:S01]  /*08e0*/  @P1 IADD3 R9, P2, PT, R19, UR4, RZ ;  /* 0x0000000413091c10 */ /* 0x000fe2000ff5e0ff */
[----:B------:R-:W-:Y:S02]  /*08f0*/  @UP0 UIADD3 UR4, UPT, UPT, UR4, 0x2, URZ ;  /* 0x0000000204040890 */ /* 0x000fe4000fffe0ff */
[----:B-----5:R-:W-:Y:S01]  /*0900*/  @P1 IMAD.WIDE.U32 R6, R7, 0x8, R2 ;  /* 0x0000000807061825 */ /* 0x020fe200078e0002 */
[----:B------:R-:W-:Y:S02]  /*0910*/  @P1 IADD3.X R8, PT, PT, RZ, RZ, RZ, P2, !PT ;  /* 0x000000ffff081210 */ /* 0x000fe400017fe4ff */
[C---:B------:R-:W-:Y:S01]  /*0920*/  @P1 LEA R12, P2, R9.reuse, R2, 0x3 ;  /* 0x00000002090c1211 */ /* 0x040fe200078418ff */
[----:B------:R-:W-:Y:S02]  /*0930*/  @P1 IMAD.WIDE R20, R20, R21, UR6 ;  /* 0x0000000614141e25 */ /* 0x000fe4000f8e0215 */
[----:B------:R-:W2:Y:S01]  /*0940*/  @P1 LDG.E.64 R6, desc[UR16][R6.64] ;  /* 0x0000001006061981 */ /* 0x000ea2000c1e1b00 */
[----:B------:R-:W-:Y:S01]  /*0950*/  @P1 LEA.HI.X R13, R9, R3, R8, 0x3, P2 ;  /* 0x00000003090d1211 */ /* 0x000fe200010f1c08 */
[----:B------:R-:W-:-:S02]  /*0960*/  IMAD.U32 R23, RZ, RZ, UR4 ;  /* 0x00000004ff177e24 */ /* 0x000fc4000f8e00ff */
[----:B------:R-:W2:Y:S01]  /*0970*/  @P1 LDG.E.64 R8, desc[UR16][R20.64] ;  /* 0x0000001014081981 */ /* 0x000ea2000c1e1b00 */
[----:B------:R-:W-:Y:S01]  /*0980*/  @P1 IMAD.WIDE R10, R15, 0x8, R20 ;  /* 0x000000080f0a1825 */ /* 0x000fe200078e0214 */
[----:B------:R-:W-:Y:S02]  /*0990*/  @!P0 IADD3 R15, PT, PT, R19, UR4, RZ ;  /* 0x00000004130f8c10 */ /* 0x000fe4000fffe0ff */
[----:B------:R-:W-:Y:S01]  /*09a0*/  MOV R25, 0x8 ;  /* 0x0000000800197802 */ /* 0x000fe20000000f00 */
[----:B------:R-:W-:Y:S01]  /*09b0*/  @!P0 IMAD R14, R23, UR18, R0 ;  /* 0x00000012170e8c24 */ /* 0x000fe2000f8e0200 */
[----:B------:R-:W3:Y:S01]  /*09c0*/  @P1 LDG.E.64 R12, desc[UR16][R12.64+0x8] ;  /* 0x000008100c0c1981 */ /* 0x000ee2000c1e1b00 */
[----:B------:R-:W-:-:S03]  /*09d0*/  @!P0 IMAD.WIDE.U32 R2, R15, 0x8, R2 ;  /* 0x000000080f028825 */ /* 0x000fc600078e0002 */
[----:B------:R-:W3:Y:S01]  /*09e0*/  @P1 LDG.E.64 R10, desc[UR16][R10.64] ;  /* 0x000000100a0a1981 */ /* 0x000ee2000c1e1b00 */
[----:B------:R-:W-:-:S03]  /*09f0*/  @!P0 IMAD.WIDE R14, R14, R25, UR6 ;  /* 0x000000060e0e8e25 */ /* 0x000fc6000f8e0219 */
[----:B------:R-:W4:Y:S04]  /*0a00*/  @!P0 LDG.E.64 R2, desc[UR16][R2.64] ;  /* 0x0000001002028981 */ /* 0x000f28000c1e1b00 */
[----:B------:R-:W4:Y:S01]  /*0a10*/  @!P0 LDG.E.64 R14, desc[UR16][R14.64] ;  /* 0x000000100e0e8981 */ /* 0x000f22000c1e1b00 */
[----:B--2---:R-:W-:-:S08]  /*0a20*/  @P1 DFMA R6, R6, R8, R16 ;  /* 0x000000080606122b */ /* 0x004fd00000000010 */
[----:B---3--:R-:W-:-:S08]  /*0a30*/  @P1 DFMA R16, R12, R10, R6 ;  /* 0x0000000a0c10122b */ /* 0x008fd00000000006 */
[----:B----4-:R-:W-:-:S11]  /*0a40*/  @!P0 DFMA R16, R2, R14, R16 ;  /* 0x0000000e0210822b */ /* 0x010fd60000000010 */
.L_x_7:
[----:B------:R-:W-:-:S05]  /*0a50*/  IADD3 R19, PT, PT, R0, R19, RZ ;  /* 0x0000001300137210 */ /* 0x000fca0007ffe0ff */
[----:B-----5:R-:W-:-:S05]  /*0a60*/  IMAD.WIDE R4, R19, 0x8, R4 ;  /* 0x0000000813047825 */ /* 0x020fca00078e0204 */
[----:B------:R-:W-:Y:S01]  /*0a70*/  STG.E.64 desc[UR16][R4.64], R16 ;  /* 0x0000001004007986 */ /* 0x000fe2000c101b10 */
[----:B------:R-:W-:Y:S05]  /*0a80*/  EXIT ;  /* 0x000000000000794d */ /* 0x000fea0003800000 */
.L_x_9:
        /* <DEDUP_REMOVED lines=15> */
.L_x_11:


//--------------------- .nv.shared.reserved.0     --------------------------
	.section	.nv.shared.reserved.0,"aw",@nobits
	.weak		__nv_reservedSMEM_offset_0_alias
	.size		__nv_reservedSMEM_offset_0_alias, 0, 64
	.other		__nv_reservedSMEM_offset_0_alias,@"STO_CUDA_RESERVED_SHARED STV_DEFAULT"
__nv_reservedSMEM_offset_0_alias:
	.zero		0
	.zero		64


//--------------------- .nv.constant0._Z33gpu_batched_calculate_error_boundPPdS0_S0_S_iid --------------------------
	.section	.nv.constant0._Z33gpu_batched_calculate_error_boundPPdS0_S0_S_iid,"a",@progbits
	.sectionflags	@""
	.align	4
.nv.constant0._Z33gpu_batched_calculate_error_boundPPdS0_S0_S_iid:
	.zero		944


//--------------------- .nv.constant0._Z28gpu_batched_mmm_ground_truthPPdS0_S0_ii --------------------------
	.section	.nv.constant0._Z28gpu_batched_mmm_ground_truthPPdS0_S0_ii,"a",@progbits
	.sectionflags	@""
	.align	4
.nv.constant0._Z28gpu_batched_mmm_ground_truthPPdS0_S0_ii:
	.zero		928


//--------------------- SYMBOLS --------------------------

	.type		.nv.reservedSmem.offset0,@object
	.size		.nv.reservedSmem.offset0,0x4
